def gluon_mma(
    a_ptr,
    b_ptr,
    c_ptr,
    M: gl.constexpr,
    N: gl.constexpr,
    K: gl.constexpr,
    BLK_A: gl.constexpr,
    BLK_B: gl.constexpr,
    SHARED_A: gl.constexpr,
    SHARED_B: gl.constexpr,
    ACC_LAYOUT: gl.constexpr,
    TMEM_LAYOUT: gl.constexpr,
    USE_TCGEN05: gl.constexpr,
    IS_ASYNC: gl.constexpr,
):
    offs_m = gl.arange(0, M, layout=gl.SliceLayout(1, BLK_A))
    offs_ka = gl.arange(0, K, layout=gl.SliceLayout(0, BLK_A))
    offs_kb = gl.arange(0, K, layout=gl.SliceLayout(1, BLK_B))
    offs_n = gl.arange(0, N, layout=gl.SliceLayout(0, BLK_B))
    a = gl.load(a_ptr + offs_m[:, None] * K + offs_ka[None, :])
    b = gl.load(b_ptr + offs_kb[:, None] * N + offs_n[None, :])
    a_smem = gl.allocate_shared_memory(a.dtype, [M, K], SHARED_A, a)
    b_smem = gl.allocate_shared_memory(b.dtype, [K, N], SHARED_B, b)

    if USE_TCGEN05:
        fence_async_shared()
        bar = gl.allocate_shared_memory(gl.int64, [1], mbarrier.MBarrierLayout())
        mbarrier.init(bar, count=1)
        acc_tmem = allocate_tensor_memory(gl.float32, [M, N], TMEM_LAYOUT)
        tcgen05_mma(a_smem, b_smem, acc_tmem, use_acc=False)
        tcgen05_commit(bar)
        mbarrier.wait(bar, phase=0)
        mbarrier.invalidate(bar)
        acc = acc_tmem.load(ACC_LAYOUT)
    else:
        acc = gl.zeros([M, N], dtype=gl.float32, layout=ACC_LAYOUT)
        acc = hopper.warpgroup_mma(a_smem, b_smem, acc, is_async=IS_ASYNC)
        if IS_ASYNC:
            acc = hopper.warpgroup_mma_wait(num_outstanding=0, deps=[acc])

    out_layout: gl.constexpr = gl.BlockedLayout(
        [1, 1], [1, 32], [gl.num_warps(), 1], [1, 0]
    )
    acc = gl.convert_layout(acc, out_layout)
    offs_cm = gl.arange(0, M, layout=gl.SliceLayout(1, out_layout))
    offs_cn = gl.arange(0, N, layout=gl.SliceLayout(0, out_layout))
    gl.store(c_ptr + offs_cm[:, None] * N + offs_cn[None, :], acc)

# config = {"BLOCK_K": 128, "BLOCK_M": 128, "BLOCK_N": 64, "arch": "sm_90", "dtype": "bf16", "is_async": 1, "num_warps": 8}
# arch = sm_90


// ===== COMPILED SASS (sm_90a) =====

	.target	sm_90a

	.elftype	@"ET_EXEC"


//--------------------- .note.nv.tkinfo           --------------------------
	.section	.note.nv.tkinfo,"",@"SHT_NOTE"
	.sectionflags	@"SHF_NOTE_NV_TKINFO"
	.tkinfo
        /*0018*/ 	.word	0x00000002
        /*0030*/ 	.string	""
        /*0030*/ 	.string	"ptxas"
        /*0030*/ 	.string	"Cuda compilation tools, release 13.0, V13.0.88"
        /*0030*/ 	.string	"Build cuda_13.0.r13.0/compiler.36424714_0"
        /*0030*/ 	.string	"-v  -suppress-debug-info  -lineinfo  -arch sm_90a "



//--------------------- .note.nv.cuinfo           --------------------------
	.section	.note.nv.cuinfo,"",@"SHT_NOTE"
	.sectionflags	@"SHF_NOTE_NV_CUINFO"
        /*0018*/ 	.short	0x0002
        /*001a*/ 	.short	0x005a
        /*001c*/ 	.short	0x0082
	.zero		2


//--------------------- .nv.info                  --------------------------
	.section	.nv.info,"",@"SHT_CUDA_INFO"
	.align	4


	//----- nvinfo : EIATTR_REGCOUNT
	.align		4
        /*0000*/ 	.byte	0x04, 0x2f
        /*0002*/ 	.short	(.L_1 - .L_0)
	.align		4
.L_0:
        /*0004*/ 	.word	index@(gluon_mma)
        /*0008*/ 	.word	0x00000050


	//----- nvinfo : EIATTR_FRAME_SIZE
	.align		4
.L_1:
        /*000c*/ 	.byte	0x04, 0x11
        /*000e*/ 	.short	(.L_3 - .L_2)
	.align		4
.L_2:
        /*0010*/ 	.word	index@(gluon_mma)
        /*0014*/ 	.word	0x00000000


	//----- nvinfo : EIATTR_MIN_STACK_SIZE
	.align		4
.L_3:
        /*0018*/ 	.byte	0x04, 0x12
        /*001a*/ 	.short	(.L_5 - .L_4)
	.align		4
.L_4:
        /*001c*/ 	.word	index@(gluon_mma)
        /*0020*/ 	.word	0x00000000
.L_5:


//--------------------- .nv.compat                --------------------------
	.section	.nv.compat,"",@"SHT_CUDA_COMPAT_INFO"
	.align	4
        /*0000*/ 	.byte	0x02, 0x09, 0x01, 0x00, 0x02, 0x02, 0x04, 0x00, 0x02, 0x05, 0x05, 0x00, 0x03, 0x07, 0x01, 0x01
        /*0010*/ 	.byte	0x02, 0x03, 0x00, 0x00, 0x02, 0x06, 0x01, 0x00, 0x04, 0x0b, 0x08, 0x00, 0x00, 0x00, 0x00, 0x00
        /*0020*/ 	.byte	0x00, 0x00, 0x00, 0x00


//--------------------- .nv.info.gluon_mma        --------------------------
	.section	.nv.info.gluon_mma,"",@"SHT_CUDA_INFO"
	.sectionflags	@""
	.align	4


	//----- nvinfo : EIATTR_CUDA_API_VERSION
	.align		4
        /*0000*/ 	.byte	0x04, 0x37
        /*0002*/ 	.short	(.L_7 - .L_6)
.L_6:
        /*0004*/ 	.word	0x00000082


	//----- nvinfo : EIATTR_KPARAM_INFO
	.align		4
.L_7:
        /*0008*/ 	.byte	0x04, 0x17
        /*000a*/ 	.short	(.L_9 - .L_8)
.L_8:
        /*000c*/ 	.word	0x00000000
        /*0010*/ 	.short	0x0004
        /*0012*/ 	.short	0x0020
        /*0014*/ 	.byte	0x00, 0xf4, 0x21, 0x00


	//----- nvinfo : EIATTR_KPARAM_INFO
	.align		4
.L_9:
        /*0018*/ 	.byte	0x04, 0x17
        /*001a*/ 	.short	(.L_11 - .L_10)
.L_10:
        /*001c*/ 	.word	0x00000000
        /*0020*/ 	.short	0x0003
        /*0022*/ 	.short	0x0018
        /*0024*/ 	.byte	0x00, 0xf4, 0x21, 0x00


	//----- nvinfo : EIATTR_KPARAM_INFO
	.align		4
.L_11:
        /*0028*/ 	.byte	0x04, 0x17
        /*002a*/ 	.short	(.L_13 - .L_12)
.L_12:
        /*002c*/ 	.word	0x00000000
        /*0030*/ 	.short	0x0002
        /*0032*/ 	.short	0x0010
        /*0034*/ 	.byte	0x00, 0xf4, 0x21, 0x00


	//----- nvinfo : EIATTR_KPARAM_INFO
	.align		4
.L_13:
        /*0038*/ 	.byte	0x04, 0x17
        /*003a*/ 	.short	(.L_15 - .L_14)
.L_14:
        /*003c*/ 	.word	0x00000000
        /*0040*/ 	.short	0x0001
        /*0042*/ 	.short	0x0008
        /*0044*/ 	.byte	0x00, 0xf4, 0x21, 0x00


	//----- nvinfo : EIATTR_KPARAM_INFO
	.align		4
.L_15:
        /*0048*/ 	.byte	0x04, 0x17
        /*004a*/ 	.short	(.L_17 - .L_16)
.L_16:
        /*004c*/ 	.word	0x00000000
        /*0050*/ 	.short	0x0000
        /*0052*/ 	.short	0x0000
        /*0054*/ 	.byte	0x00, 0xf4, 0x21, 0x00


	//----- nvinfo : EIATTR_SPARSE_MMA_MASK
	.align		4
.L_17:
        /*0058*/ 	.byte	0x03, 0x50
        /*005a*/ 	.short	0x0000


	//----- nvinfo : EIATTR_MAXREG_COUNT
	.align		4
        /*005c*/ 	.byte	0x03, 0x1b
        /*005e*/ 	.short	0x00ff


	//----- nvinfo : EIATTR_NUM_BARRIERS
	.align		4
        /*0060*/ 	.byte	0x02, 0x4c
        /*0062*/ 	.byte	0x01
	.zero		1


	//----- nvinfo : EIATTR_MERCURY_ISA_VERSION
	.align		4
        /*0064*/ 	.byte	0x03, 0x5f
        /*0066*/ 	.short	0x0101


	//----- nvinfo : EIATTR_EXIT_INSTR_OFFSETS
	.align		4
        /*0068*/ 	.byte	0x04, 0x1c
        /*006a*/ 	.short	(.L_19 - .L_18)


	//   ....[0]....
.L_18:
        /*006c*/ 	.word	0x00002250


	//----- nvinfo : EIATTR_REQNTID
	.align		4
.L_19:
        /*0070*/ 	.byte	0x04, 0x10
        /*0072*/ 	.short	(.L_21 - .L_20)
.L_20:
        /*0074*/ 	.word	0x00000100
        /*0078*/ 	.word	0x00000001
        /*007c*/ 	.word	0x00000001


	//----- nvinfo : EIATTR_CBANK_PARAM_SIZE
	.align		4
.L_21:
        /*0080*/ 	.byte	0x03, 0x19
        /*0082*/ 	.short	0x0028


	//----- nvinfo : EIATTR_PARAM_CBANK
	.align		4
        /*0084*/ 	.byte	0x04, 0x0a
        /*0086*/ 	.short	(.L_23 - .L_22)
	.align		4
.L_22:
        /*0088*/ 	.word	index@(.nv.constant0.gluon_mma)
        /*008c*/ 	.short	0x0210
        /*008e*/ 	.short	0x0028


	//----- nvinfo : EIATTR_SW_WAR
	.align		4
.L_23:
        /*0090*/ 	.byte	0x04, 0x36
        /*0092*/ 	.short	(.L_25 - .L_24)
.L_24:
        /*0094*/ 	.word	0x00000008
.L_25:


//--------------------- .nv.callgraph             --------------------------
	.section	.nv.callgraph,"",@"SHT_CUDA_CALLGRAPH"
	.align	4
	.sectionentsize	8
	.align		4
        /*0000*/ 	.word	0x00000000
	.align		4
        /*0004*/ 	.word	0xffffffff
	.align		4
        /*0008*/ 	.word	0x00000000
	.align		4
        /*000c*/ 	.word	0xfffffffe
	.align		4
        /*0010*/ 	.word	0x00000000
	.align		4
        /*0014*/ 	.word	0xfffffffd
	.align		4
        /*0018*/ 	.word	0x00000000
	.align		4
        /*001c*/ 	.word	0xfffffffc


//--------------------- .text.gluon_mma           --------------------------
	.section	.text.gluon_mma,"ax",@progbits
	.align	128
        .global         gluon_mma
        .type           gluon_mma,@function
        .size           gluon_mma,(.L_x_1 - gluon_mma)
        .other          gluon_mma,@"STO_CUDA_ENTRY STV_DEFAULT"
gluon_mma:
.text.gluon_mma:
[----:B------:R-:W-:Y:S01]  /*0000*/  LDC R1, c[0x0][0x28] ;  /* 0x00000a00ff017b82 */ /* 0x000fe20000000800 */
[----:B------:R-:W0:Y:S07]  /*0010*/  S2R R67, SR_TID.X ;  /* 0x0000000000437919 */ /* 0x000e2e0000002100 */
[----:B------:R-:W1:Y:S01]  /*0020*/  LDC.64 R36, c[0x0][0x210] ;  /* 0x00008400ff247b82 */ /* 0x000e620000000a00 */
[----:B------:R-:W-:Y:S01]  /*0030*/  ULDC.64 UR10, c[0x0][0x208] ;  /* 0x00008200000a7ab9 */ /* 0x000fe20000000a00 */
[----:B0-----:R-:W-:-:S02]  /*0040*/  LOP3.LUT R69, R67, 0xe0, RZ, 0xc0, !PT ;  /* 0x000000e043457812 */ /* 0x001fc400078ec0ff */
[----:B------:R-:W-:Y:S02]  /*0050*/  LOP3.LUT R3, R67, 0x1f, RZ, 0xc0, !PT ;  /* 0x0000001f43037812 */ /* 0x000fe400078ec0ff */
[C---:B-1----:R-:W-:Y:S01]  /*0060*/  LEA R74, P0, R69.reuse, R36, 0x3 ;  /* 0x00000024454a7211 */ /* 0x042fe200078018ff */
[----:B------:R-:W-:Y:S01]  /*0070*/  IMAD.SHL.U32 R0, R69, 0x4, RZ ;  /* 0x0000000445007824 */ /* 0x000fe200078e00ff */
[----:B------:R-:W-:-:S04]  /*0080*/  SHF.R.U32.HI R5, RZ, 0x5, R67 ;  /* 0x00000005ff057819 */ /* 0x000fc80000011643 */
[----:B------:R-:W-:Y:S01]  /*0090*/  LEA.HI.X R75, R0, R37, RZ, 0x1, P0 ;  /* 0x00000025004b7211 */ /* 0x000fe200000f0cff */
[----:B------:R-:W0:Y:S01]  /*00a0*/  S2UR UR8, SR_CgaCtaId ;  /* 0x00000000000879c3 */ /* 0x000e220000008800 */
[----:B------:R-:W-:Y:S01]  /*00b0*/  SGXT.U32 R5, R5, 0x3 ;  /* 0x000000030505781a */ /* 0x000fe20000000000 */
[----:B------:R-:W-:-:S03]  /*00c0*/  IMAD.WIDE.U32 R74, R3, 0x2, R74 ;  /* 0x00000002034a7825 */ /* 0x000fc600078e004a */
[C---:B------:R-:W-:Y:S02]  /*00d0*/  LOP3.LUT R59, R5.reuse, 0x8, RZ, 0xfc, !PT ;  /* 0x00000008053b7812 */ /* 0x040fe400078efcff */
[----:B------:R-:W-:Y:S01]  /*00e0*/  LOP3.LUT R57, R5, 0x10, RZ, 0xfc, !PT ;  /* 0x0000001005397812 */ /* 0x000fe200078efcff */
[----:B------:R-:W2:Y:S02]  /*00f0*/  LDG.E.U16 R56, desc[UR10][R74.64] ;  /* 0x0000000a4a387981 */ /* 0x000ea4000c1e1500 */
[C---:B------:R-:W-:Y:S01]  /*0100*/  IMAD.SHL.U32 R2, R59.reuse, 0x80, RZ ;  /* 0x000000803b027824 */ /* 0x040fe200078e00ff */
[-C--:B------:R-:W-:Y:S01]  /*0110*/  LEA R22, P0, R59, R36.reuse, 0x8 ;  /* 0x000000243b167211 */ /* 0x080fe200078040ff */
[C---:B------:R-:W-:Y:S01]  /*0120*/  IMAD.SHL.U32 R4, R57.reuse, 0x80, RZ ;  /* 0x0000008039047824 */ /* 0x040fe200078e00ff */
[----:B------:R-:W-:Y:S01]  /*0130*/  LEA R30, P1, R57, R36, 0x8 ;  /* 0x00000024391e7211 */ /* 0x000fe200078240ff */
[----:B------:R-:W-:Y:S01]  /*0140*/  IMAD R0, R3, 0x2, R0 ;  /* 0x0000000203007824 */ /* 0x000fe200078e0200 */
[----:B------:R-:W-:Y:S01]  /*0150*/  SHF.R.U32.HI R51, RZ, 0x1, R69 ;  /* 0x00000001ff337819 */ /* 0x000fe20000011645 */
[----:B------:R-:W-:Y:S01]  /*0160*/  UMOV UR4, 0x400 ;  /* 0x0000040000047882 */ /* 0x000fe20000000000 */
[C---:B------:R-:W-:Y:S01]  /*0170*/  LOP3.LUT R55, R5.reuse, 0x18, RZ, 0xfc, !PT ;  /* 0x0000001805377812 */ /* 0x040fe200078efcff */
[----:B------:R-:W3:Y:S01]  /*0180*/  LDG.E.U16 R58, desc[UR10][R74.64+0x80] ;  /* 0x0000800a4a3a7981 */ /* 0x000ee2000c1e1500 */
[----:B------:R-:W-:-:S02]  /*0190*/  LOP3.LUT R45, R5, 0x20, RZ, 0xfc, !PT ;  /* 0x00000020052d7812 */ /* 0x000fc400078efcff */
[C---:B------:R-:W-:Y:S01]  /*01a0*/  LOP3.LUT R53, R5.reuse, 0x28, RZ, 0xfc, !PT ;  /* 0x0000002805357812 */ /* 0x040fe200078efcff */
[----:B------:R-:W4:Y:S01]  /*01b0*/  LDG.E.U16 R73, desc[UR10][R74.64+0x40] ;  /* 0x0000400a4a497981 */ /* 0x000f22000c1e1500 */
[C---:B------:R-:W-:Y:S02]  /*01c0*/  LOP3.LUT R29, R5.reuse, 0x30, RZ, 0xfc, !PT ;  /* 0x00000030051d7812 */ /* 0x040fe400078efcff */
[C---:B------:R-:W-:Y:S01]  /*01d0*/  LOP3.LUT R65, R5.reuse, 0x38, RZ, 0xfc, !PT ;  /* 0x0000003805417812 */ /* 0x040fe200078efcff */
[----:B------:R-:W5:Y:S01]  /*01e0*/  LDG.E.U16 R71, desc[UR10][R74.64+0xc0] ;  /* 0x0000c00a4a477981 */ /* 0x000f62000c1e1500 */
[C---:B------:R-:W-:Y:S02]  /*01f0*/  LOP3.LUT R63, R5.reuse, 0x40, RZ, 0xfc, !PT ;  /* 0x00000040053f7812 */ /* 0x040fe400078efcff */
[----:B------:R-:W-:Y:S01]  /*0200*/  LOP3.LUT R61, R5, 0x48, RZ, 0xfc, !PT ;  /* 0x00000048053d7812 */ /* 0x000fe200078efcff */
[----:B------:R-:W-:Y:S01]  /*0210*/  IMAD.SHL.U32 R6, R29, 0x80, RZ ;  /* 0x000000801d067824 */ /* 0x000fe200078e00ff */
[-C--:B------:R-:W-:Y:S01]  /*0220*/  LEA.HI.X R23, R2, R37.reuse, RZ, 0x1, P0 ;  /* 0x0000002502177211 */ /* 0x080fe200000f0cff */
[----:B------:R-:W-:Y:S01]  /*0230*/  IMAD.SHL.U32 R2, R45, 0x80, RZ ;  /* 0x000000802d027824 */ /* 0x000fe200078e00ff */
[----:B------:R-:W-:Y:S01]  /*0240*/  LEA.HI.X R31, R4, R37, RZ, 0x1, P1 ;  /* 0x00000025041f7211 */ /* 0x000fe200008f0cff */
[----:B------:R-:W-:Y:S01]  /*0250*/  IMAD.SHL.U32 R4, R53, 0x80, RZ ;  /* 0x0000008035047824 */ /* 0x000fe200078e00ff */
[----:B------:R-:W-:Y:S01]  /*0260*/  LOP3.LUT R51, R0, R51, RZ, 0x3c, !PT ;  /* 0x0000003300337212 */ /* 0x000fe200078e3cff */
[C---:B------:R-:W-:Y:S01]  /*0270*/  IMAD.SHL.U32 R0, R55.reuse, 0x80, RZ ;  /* 0x0000008037007824 */ /* 0x040fe200078e00ff */
[-C--:B------:R-:W-:Y:S01]  /*0280*/  LEA R34, P4, R55, R36.reuse, 0x8 ;  /* 0x0000002437227211 */ /* 0x080fe200078840ff */
[----:B------:R-:W-:Y:S01]  /*0290*/  IMAD.SHL.U32 R8, R65, 0x80, RZ ;  /* 0x0000008041087824 */ /* 0x000fe200078e00ff */
[-C--:B------:R-:W-:Y:S01]  /*02a0*/  LEA R20, P5, R45, R36.reuse, 0x8 ;  /* 0x000000242d147211 */ /* 0x080fe200078a40ff */
[----:B------:R-:W-:Y:S01]  /*02b0*/  IMAD.SHL.U32 R10, R63, 0x80, RZ ;  /* 0x000000803f0a7824 */ /* 0x000fe200078e00ff */
[-C--:B------:R-:W-:Y:S01]  /*02c0*/  LEA R18, P6, R53, R36.reuse, 0x8 ;  /* 0x0000002435127211 */ /* 0x080fe200078c40ff */
[----:B------:R-:W-:Y:S01]  /*02d0*/  IMAD.SHL.U32 R12, R61, 0x80, RZ ;  /* 0x000000803d0c7824 */ /* 0x000fe200078e00ff */
[----:B------:R-:W-:-:S02]  /*02e0*/  LEA R32, P0, R29, R36, 0x8 ;  /* 0x000000241d207211 */ /* 0x000fc400078040ff */
[C---:B------:R-:W-:Y:S02]  /*02f0*/  LOP3.LUT R15, R5.reuse, 0x50, RZ, 0xfc, !PT ;  /* 0x00000050050f7812 */ /* 0x040fe400078efcff */
[C---:B------:R-:W-:Y:S02]  /*0300*/  LOP3.LUT R13, R5.reuse, 0x58, RZ, 0xfc, !PT ;  /* 0x00000058050d7812 */ /* 0x040fe400078efcff */
[C---:B------:R-:W-:Y:S02]  /*0310*/  LOP3.LUT R11, R5.reuse, 0x60, RZ, 0xfc, !PT ;  /* 0x00000060050b7812 */ /* 0x040fe400078efcff */
[C---:B------:R-:W-:Y:S02]  /*0320*/  LOP3.LUT R9, R5.reuse, 0x68, RZ, 0xfc, !PT ;  /* 0x0000006805097812 */ /* 0x040fe400078efcff */
[----:B------:R-:W-:Y:S01]  /*0330*/  LOP3.LUT R7, R5, 0x70, RZ, 0xfc, !PT ;  /* 0x0000007005077812 */ /* 0x000fe200078efcff */
[----:B0-----:R-:W-:Y:S01]  /*0340*/  ULEA UR8, UR8, UR4, 0x18 ;  /* 0x0000000408087291 */ /* 0x001fe2000f8ec03f */
[-C--:B------:R-:W-:Y:S01]  /*0350*/  LEA R24, P1, R65, R36.reuse, 0x8 ;  /* 0x0000002441187211 */ /* 0x080fe200078240ff */
[----:B------:R-:W-:Y:S01]  /*0360*/  IMAD.WIDE.U32 R30, R3, 0x2, R30 ;  /* 0x00000002031e7825 */ /* 0x000fe200078e001e */
[----:B------:R-:W-:-:S02]  /*0370*/  LEA R26, P2, R63, R36, 0x8 ;  /* 0x000000243f1a7211 */ /* 0x000fc400078440ff */
[-C--:B------:R-:W-:Y:S01]  /*0380*/  LEA R16, P3, R61, R36.reuse, 0x8 ;  /* 0x000000243d107211 */ /* 0x080fe200078640ff */
[----:B------:R-:W-:Y:S01]  /*0390*/  IMAD.WIDE.U32 R22, R3, 0x2, R22 ;  /* 0x0000000203167825 */ /* 0x000fe200078e0016 */
[----:B------:R-:W-:Y:S01]  /*03a0*/  LOP3.LUT R5, R5, 0x78, RZ, 0xfc, !PT ;  /* 0x0000007805057812 */ /* 0x000fe200078efcff */
[----:B------:R-:W4:Y:S01]  /*03b0*/  LDG.E.U16 R64, desc[UR10][R30.64] ;  /* 0x0000000a1e407981 */ /* 0x000f22000c1e1500 */
[-C--:B------:R-:W-:Y:S02]  /*03c0*/  LEA.HI.X R35, R0, R37.reuse, RZ, 0x1, P4 ;  /* 0x0000002500237211 */ /* 0x080fe400020f0cff */
[-C--:B------:R-:W-:Y:S02]  /*03d0*/  LEA.HI.X R21, R2, R37.reuse, RZ, 0x1, P5 ;  /* 0x0000002502157211 */ /* 0x080fe400028f0cff */
[-C--:B------:R-:W-:Y:S02]  /*03e0*/  LEA.HI.X R19, R4, R37.reuse, RZ, 0x1, P6 ;  /* 0x0000002504137211 */ /* 0x080fe400030f0cff */
[-C--:B------:R-:W-:Y:S01]  /*03f0*/  LEA.HI.X R33, R6, R37.reuse, RZ, 0x1, P0 ;  /* 0x0000002506217211 */ /* 0x080fe200000f0cff */
[----:B------:R-:W-:Y:S01]  /*0400*/  IMAD.SHL.U32 R14, R15, 0x80, RZ ;  /* 0x000000800f0e7824 */ /* 0x000fe200078e00ff */
[-C--:B------:R-:W-:Y:S01]  /*0410*/  LEA.HI.X R25, R8, R37.reuse, RZ, 0x1, P1 ;  /* 0x0000002508197211 */ /* 0x080fe200008f0cff */
[----:B------:R-:W-:Y:S01]  /*0420*/  IMAD.SHL.U32 R28, R13, 0x80, RZ ;  /* 0x000000800d1c7824 */ /* 0x000fe200078e00ff */
[-C--:B------:R-:W-:Y:S01]  /*0430*/  LEA.HI.X R27, R10, R37.reuse, RZ, 0x1, P2 ;  /* 0x000000250a1b7211 */ /* 0x080fe200010f0cff */
[----:B------:R-:W-:Y:S01]  /*0440*/  IMAD.SHL.U32 R44, R11, 0x80, RZ ;  /* 0x000000800b2c7824 */ /* 0x000fe200078e00ff */
[-C--:B------:R-:W-:Y:S01]  /*0450*/  LEA.HI.X R17, R12, R37.reuse, RZ, 0x1, P3 ;  /* 0x000000250c117211 */ /* 0x080fe200018f0cff */
[----:B------:R-:W-:Y:S01]  /*0460*/  IMAD.SHL.U32 R50, R9, 0x80, RZ ;  /* 0x0000008009327824 */ /* 0x000fe200078e00ff */
[-C--:B------:R-:W-:Y:S01]  /*0470*/  LEA R38, P4, R15, R36.reuse, 0x8 ;  /* 0x000000240f267211 */ /* 0x080fe200078840ff */
[----:B------:R-:W-:Y:S01]  /*0480*/  IMAD.SHL.U32 R52, R7, 0x80, RZ ;  /* 0x0000008007347824 */ /* 0x000fe200078e00ff */
[-C--:B------:R-:W-:Y:S01]  /*0490*/  LEA R42, P5, R13, R36.reuse, 0x8 ;  /* 0x000000240d2a7211 */ /* 0x080fe200078a40ff */
[----:B------:R-:W-:Y:S01]  /*04a0*/  IMAD.SHL.U32 R54, R5, 0x80, RZ ;  /* 0x0000008005367824 */ /* 0x000fe200078e00ff */
[-C--:B------:R-:W-:Y:S01]  /*04b0*/  LEA R48, P6, R11, R36.reuse, 0x8 ;  /* 0x000000240b307211 */ /* 0x080fe200078c40ff */
[----:B------:R-:W-:Y:S01]  /*04c0*/  IMAD.WIDE.U32 R34, R3, 0x2, R34 ;  /* 0x0000000203227825 */ /* 0x000fe200078e0022 */
[-C--:B------:R-:W-:Y:S01]  /*04d0*/  LEA R46, P0, R9, R36.reuse, 0x8 ;  /* 0x00000024092e7211 */ /* 0x080fe200078040ff */
[----:B------:R-:W5:Y:S01]  /*04e0*/  LDG.E.U16 R0, desc[UR10][R30.64+0x80] ;  /* 0x0000800a1e007981 */ /* 0x000f62000c1e1500 */
[-C--:B------:R-:W-:Y:S01]  /*04f0*/  LEA R40, P1, R7, R36.reuse, 0x8 ;  /* 0x0000002407287211 */ /* 0x080fe200078240ff */
[----:B------:R-:W-:Y:S01]  /*0500*/  IMAD.WIDE.U32 R20, R3, 0x2, R20 ;  /* 0x0000000203147825 */ /* 0x000fe200078e0014 */
[----:B------:R-:W-:Y:S01]  /*0510*/  LEA R36, P2, R5, R36, 0x8 ;  /* 0x0000002405247211 */ /* 0x000fe200078440ff */
[----:B------:R-:W5:Y:S02]  /*0520*/  LDG.E.U16 R4, desc[UR10][R34.64+0x80] ;  /* 0x0000800a22047981 */ /* 0x000f64000c1e1500 */
[C---:B------:R-:W-:Y:S01]  /*0530*/  IMAD.WIDE.U32 R18, R3.reuse, 0x2, R18 ;  /* 0x0000000203127825 */ /* 0x040fe200078e0012 */
[-C--:B------:R-:W-:Y:S01]  /*0540*/  LEA.HI.X R39, R14, R37.reuse, RZ, 0x1, P4 ;  /* 0x000000250e277211 */ /* 0x080fe200020f0cff */
        /* <DEDUP_REMOVED lines=10> */
[----:B------:R-:W-:Y:S01]  /*05f0*/  IMAD.WIDE.U32 R16, R3, 0x2, R16 ;  /* 0x0000000203107825 */ /* 0x000fe200078e0010 */
[-C--:B------:R-:W-:Y:S01]  /*0600*/  LEA.HI.X R41, R52, R37.reuse, RZ, 0x1, P1 ;  /* 0x0000002534297211 */ /* 0x080fe200008f0cff */
[----:B------:R-:W5:Y:S01]  /*0610*/  LDG.E.U16 R14, desc[UR10][R32.64] ;  /* 0x0000000a200e7981 */ /* 0x000f62000c1e1500 */
[----:B------:R-:W-:-:S03]  /*0620*/  LEA.HI.X R37, R54, R37, RZ, 0x1, P2 ;  /* 0x0000002536257211 */ /* 0x000fc600010f0cff */
[----:B------:R-:W5:Y:S04]  /*0630*/  LDG.E.U16 R28, desc[UR10][R32.64+0x80] ;  /* 0x0000800a201c7981 */ /* 0x000f68000c1e1500 */
[----:B------:R-:W5:Y:S04]  /*0640*/  LDG.E.U16 R44, desc[UR10][R24.64] ;  /* 0x0000000a182c7981 */ /* 0x000f68000c1e1500 */
[----:B------:R-:W5:Y:S04]  /*0650*/  LDG.E.U16 R50, desc[UR10][R24.64+0x80] ;  /* 0x0000800a18327981 */ /* 0x000f68000c1e1500 */
[----:B------:R-:W5:Y:S04]  /*0660*/  LDG.E.U16 R52, desc[UR10][R26.64] ;  /* 0x0000000a1a347981 */ /* 0x000f68000c1e1500 */
[----:B------:R-:W5:Y:S04]  /*0670*/  LDG.E.U16 R54, desc[UR10][R26.64+0x80] ;  /* 0x0000800a1a367981 */ /* 0x000f68000c1e1500 */
[----:B------:R-:W5:Y:S04]  /*0680*/  LDG.E.U16 R60, desc[UR10][R22.64] ;  /* 0x0000000a163c7981 */ /* 0x000f68000c1e1500 */
[----:B------:R-:W5:Y:S04]  /*0690*/  LDG.E.U16 R62, desc[UR10][R22.64+0x80] ;  /* 0x0000800a163e7981 */ /* 0x000f68000c1e1500 */
[----:B------:R-:W5:Y:S04]  /*06a0*/  LDG.E.U16 R2, desc[UR10][R34.64] ;  /* 0x0000000a22027981 */ /* 0x000f68000c1e1500 */
[----:B--2---:R0:W-:Y:S01]  /*06b0*/  STS.U16 [R51+UR8], R56 ;  /* 0x0000003833007988 */ /* 0x0041e20008000408 */
[----:B------:R-:W-:-:S03]  /*06c0*/  IMAD.WIDE.U32 R38, R3, 0x2, R38 ;  /* 0x0000000203267825 */ /* 0x000fc600078e0026 */
[----:B------:R-:W2:Y:S04]  /*06d0*/  LDG.E.U16 R77, desc[UR10][R30.64+0x40] ;  /* 0x0000400a1e4d7981 */ /* 0x000ea8000c1e1500 */
[----:B------:R-:W2:Y:S04]  /*06e0*/  LDG.E.U16 R74, desc[UR10][R32.64+0xc0] ;  /* 0x0000c00a204a7981 */ /* 0x000ea8000c1e1500 */
[----:B0-----:R-:W2:Y:S01]  /*06f0*/  LDG.E.U16 R56, desc[UR10][R16.64] ;  /* 0x0000000a10387981 */ /* 0x001ea2000c1e1500 */
[----:B------:R-:W-:-:S03]  /*0700*/  IMAD.WIDE.U32 R42, R3, 0x2, R42 ;  /* 0x00000002032a7825 */ /* 0x000fc600078e002a */
[----:B------:R-:W2:Y:S01]  /*0710*/  LDG.E.U16 R72, desc[UR10][R18.64+0xc0] ;  /* 0x0000c00a12487981 */ /* 0x000ea2000c1e1500 */
[----:B------:R-:W-:-:S03]  /*0720*/  IMAD.WIDE.U32 R48, R3, 0x2, R48 ;  /* 0x0000000203307825 */ /* 0x000fc600078e0030 */
[----:B------:R-:W2:Y:S01]  /*0730*/  LDG.E.U16 R70, desc[UR10][R32.64+0x40] ;  /* 0x0000400a20467981 */ /* 0x000ea2000c1e1500 */
[----:B------:R-:W-:-:S03]  /*0740*/  IMAD.WIDE.U32 R46, R3, 0x2, R46 ;  /* 0x00000002032e7825 */ /* 0x000fc600078e002e */
[----:B------:R-:W2:Y:S01]  /*0750*/  LDG.E.U16 R75, desc[UR10][R22.64+0x40] ;  /* 0x0000400a164b7981 */ /* 0x000ea2000c1e1500 */
[----:B------:R-:W-:-:S03]  /*0760*/  IMAD.WIDE.U32 R40, R3, 0x2, R40 ;  /* 0x0000000203287825 */ /* 0x000fc600078e0028 */
[----:B------:R-:W2:Y:S01]  /*0770*/  LDG.E.U16 R68, desc[UR10][R20.64+0xc0] ;  /* 0x0000c00a14447981 */ /* 0x000ea2000c1e1500 */
[----:B------:R-:W-:-:S03]  /*0780*/  IMAD.WIDE.U32 R36, R3, 0x2, R36 ;  /* 0x0000000203247825 */ /* 0x000fc600078e0024 */
[----:B------:R-:W2:Y:S04]  /*0790*/  LDG.E.U16 R32, desc[UR10][R48.64+0x40] ;  /* 0x0000400a30207981 */ /* 0x000ea8000c1e1500 */
[----:B------:R-:W2:Y:S04]  /*07a0*/  LDG.E.U16 R33, desc[UR10][R48.64+0xc0] ;  /* 0x0000c00a30217981 */ /* 0x000ea8000c1e1500 */
[----:B---3--:R0:W-:Y:S04]  /*07b0*/  STS.U16 [R51+UR8+0x4000], R58 ;  /* 0x0040003a33007988 */ /* 0x0081e80008000408 */
[----:B------:R-:W3:Y:S04]  /*07c0*/  LDG.E.U16 R66, desc[UR10][R18.64+0x40] ;  /* 0x0000400a12427981 */ /* 0x000ee8000c1e1500 */
[----:B0-----:R-:W3:Y:S04]  /*07d0*/  LDG.E.U16 R58, desc[UR10][R34.64+0x40] ;  /* 0x0000400a223a7981 */ /* 0x001ee8000c1e1500 */
[----:B----4-:R0:W-:Y:S01]  /*07e0*/  STS.U16 [R51+UR8+0x800], R64 ;  /* 0x0008004033007988 */ /* 0x0101e20008000408 */
[----:B------:R-:W-:-:S03]  /*07f0*/  IMAD.SHL.U32 R76, R69, 0x2, RZ ;  /* 0x00000002454c7824 */ /* 0x000fc600078e00ff */
[----:B------:R-:W4:Y:S04]  /*0800*/  LDG.E.U16 R19, desc[UR10][R36.64+0xc0] ;  /* 0x0000c00a24137981 */ /* 0x000f28000c1e1500 */
[----:B0-----:R-:W4:Y:S04]  /*0810*/  LDG.E.U16 R64, desc[UR10][R34.64+0xc0] ;  /* 0x0000c00a22407981 */ /* 0x001f28000c1e1500 */
[----:B------:R-:W3:Y:S04]  /*0820*/  LDG.E.U16 R34, desc[UR10][R38.64+0x40] ;  /* 0x0000400a26227981 */ /* 0x000ee8000c1e1500 */
[----:B-----5:R-:W-:Y:S04]  /*0830*/  STS.U16 [R51+UR8+0x4800], R0 ;  /* 0x0048000033007988 */ /* 0x020fe80008000408 */
[----:B------:R-:W-:Y:S04]  /*0840*/  STS.U16 [R51+UR8+0x4c00], R4 ;  /* 0x004c000433007988 */ /* 0x000fe80008000408 */
[----:B------:R-:W-:Y:S04]  /*0850*/  STS.U16 [R51+UR8+0x1000], R6 ;  /* 0x0010000633007988 */ /* 0x000fe80008000408 */
[----:B------:R0:W-:Y:S04]  /*0860*/  STS.U16 [R51+UR8+0x5000], R8 ;  /* 0x0050000833007988 */ /* 0x0001e80008000408 */
[----:B------:R-:W-:Y:S04]  /*0870*/  STS.U16 [R51+UR8+0x1400], R10 ;  /* 0x0014000a33007988 */ /* 0x000fe80008000408 */
[----:B------:R-:W-:Y:S04]  /*0880*/  STS.U16 [R51+UR8+0x5400], R12 ;  /* 0x0054000c33007988 */ /* 0x000fe80008000408 */
[----:B------:R1:W-:Y:S04]  /*0890*/  STS.U16 [R51+UR8+0x1800], R14 ;  /* 0x0018000e33007988 */ /* 0x0003e80008000408 */
[----:B------:R5:W-:Y:S04]  /*08a0*/  STS.U16 [R51+UR8+0x5800], R28 ;  /* 0x0058001c33007988 */ /* 0x000be80008000408 */
[----:B------:R5:W-:Y:S04]  /*08b0*/  STS.U16 [R51+UR8+0x1c00], R44 ;  /* 0x001c002c33007988 */ /* 0x000be80008000408 */
[----:B------:R5:W-:Y:S04]  /*08c0*/  STS.U16 [R51+UR8+0x5c00], R50 ;  /* 0x005c003233007988 */ /* 0x000be80008000408 */
[----:B------:R5:W-:Y:S04]  /*08d0*/  STS.U16 [R51+UR8+0x2000], R52 ;  /* 0x0020003433007988 */ /* 0x000be80008000408 */
[----:B------:R5:W-:Y:S04]  /*08e0*/  STS.U16 [R51+UR8+0x6000], R54 ;  /* 0x0060003633007988 */ /* 0x000be80008000408 */
[----:B------:R5:W-:Y:S04]  /*08f0*/  STS.U16 [R51+UR8+0x400], R60 ;  /* 0x0004003c33007988 */ /* 0x000be80008000408 */
[----:B0-----:R-:W4:Y:S04]  /*0900*/  LDG.E.U16 R8, desc[UR10][R16.64+0x80] ;  /* 0x0000800a10087981 */ /* 0x001f28000c1e1500 */
[----:B-1----:R-:W3:Y:S04]  /*0910*/  LDG.E.U16 R14, desc[UR10][R38.64] ;  /* 0x0000000a260e7981 */ /* 0x002ee8000c1e1500 */
[----:B-----5:R-:W5:Y:S04]  /*0920*/  LDG.E.U16 R28, desc[UR10][R38.64+0x80] ;  /* 0x0000800a261c7981 */ /* 0x020f68000c1e1500 */
        /* <DEDUP_REMOVED lines=10> */
[----:B------:R-:W-:Y:S04]  /*09d0*/  STS.U16 [R51+UR8+0x4400], R62 ;  /* 0x0044003e33007988 */ /* 0x000fe80008000408 */
[----:B------:R0:W-:Y:S04]  /*09e0*/  STS.U16 [R51+UR8+0xc00], R2 ;  /* 0x000c000233007988 */ /* 0x0001e80008000408 */
[----:B------:R-:W5:Y:S04]  /*09f0*/  LDG.E.U16 R30, desc[UR10][R26.64+0xc0] ;  /* 0x0000c00a1a1e7981 */ /* 0x000f68000c1e1500 */
[----:B------:R-:W5:Y:S04]  /*0a00*/  LDG.E.U16 R31, desc[UR10][R26.64+0x40] ;  /* 0x0000400a1a1f7981 */ /* 0x000f68000c1e1500 */
[----:B0-----:R-:W5:Y:S04]  /*0a10*/  LDG.E.U16 R2, desc[UR10][R22.64+0xc0] ;  /* 0x0000c00a16027981 */ /* 0x001f68000c1e1500 */
[----:B------:R-:W5:Y:S04]  /*0a20*/  LDG.E.U16 R62, desc[UR10][R20.64+0x40] ;  /* 0x0000400a143e7981 */ /* 0x000f68000c1e1500 */
[----:B------:R-:W5:Y:S04]  /*0a30*/  LDG.E.U16 R27, desc[UR10][R40.64+0x40] ;  /* 0x0000400a281b7981 */ /* 0x000f68000c1e1500 */
[----:B------:R-:W5:Y:S04]  /*0a40*/  LDG.E.U16 R23, desc[UR10][R24.64+0x40] ;  /* 0x0000400a18177981 */ /* 0x000f68000c1e1500 */
[----:B------:R0:W5:Y:S04]  /*0a50*/  LDG.E.U16 R22, desc[UR10][R24.64+0xc0] ;  /* 0x0000c00a18167981 */ /* 0x000168000c1e1500 */
[----:B------:R-:W5:Y:S04]  /*0a60*/  LDG.E.U16 R20, desc[UR10][R46.64+0x40] ;  /* 0x0000400a2e147981 */ /* 0x000f68000c1e1500 */
[----:B------:R-:W5:Y:S01]  /*0a70*/  LDG.E.U16 R21, desc[UR10][R42.64+0x40] ;  /* 0x0000400a2a157981 */ /* 0x000f62000c1e1500 */
[----:B0-----:R-:W0:Y:S03]  /*0a80*/  LDC.64 R24, c[0x0][0x218] ;  /* 0x00008600ff187b82 */ /* 0x001e260000000a00 */
[----:B------:R-:W5:Y:S04]  /*0a90*/  LDG.E.U16 R26, desc[UR10][R40.64+0xc0] ;  /* 0x0000c00a281a7981 */ /* 0x000f68000c1e1500 */
[----:B------:R-:W5:Y:S04]  /*0aa0*/  LDG.E.U16 R35, desc[UR10][R16.64+0x40] ;  /* 0x0000400a10237981 */ /* 0x000f68000c1e1500 */
[----:B------:R-:W5:Y:S04]  /*0ab0*/  LDG.E.U16 R47, desc[UR10][R46.64+0xc0] ;  /* 0x0000c00a2e2f7981 */ /* 0x000f68000c1e1500 */
[----:B------:R-:W5:Y:S04]  /*0ac0*/  LDG.E.U16 R39, desc[UR10][R38.64+0xc0] ;  /* 0x0000c00a26277981 */ /* 0x000f68000c1e1500 */
[----:B------:R-:W5:Y:S04]  /*0ad0*/  LDG.E.U16 R16, desc[UR10][R16.64+0xc0] ;  /* 0x0000c00a10107981 */ /* 0x000f68000c1e1500 */
[----:B------:R-:W5:Y:S04]  /*0ae0*/  LDG.E.U16 R43, desc[UR10][R42.64+0xc0] ;  /* 0x0000c00a2a2b7981 */ /* 0x000f68000c1e1500 */
[----:B--2---:R1:W-:Y:S01]  /*0af0*/  STS.U16 [R51+UR8+0x2400], R56 ;  /* 0x0024003833007988 */ /* 0x0043e20008000408 */
[----:B------:R-:W-:-:S03]  /*0b00*/  LOP3.LUT R18, R51, 0x40, RZ, 0x3c, !PT ;  /* 0x0000004033127812 */ /* 0x000fc600078e3cff */
[----:B------:R0:W2:Y:S04]  /*0b10*/  LDG.E.U16 R17, desc[UR10][R36.64+0x40] ;  /* 0x0000400a24117981 */ /* 0x0000a8000c1e1500 */
[----:B-1----:R-:W2:Y:S01]  /*0b20*/  LDG.E.U16 R56, desc[UR10][R40.64] ;  /* 0x0000000a28387981 */ /* 0x002ea2000c1e1500 */
[----:B0-----:R-:W-:-:S04]  /*0b30*/  LEA R36, P0, R69, R24, 0x2 ;  /* 0x0000001845247211 */ /* 0x001fc800078010ff */
[----:B------:R-:W-:Y:S01]  /*0b40*/  LEA.HI.X R37, R76, R25, RZ, 0x1, P0 ;  /* 0x000000194c257211 */ /* 0x000fe200000f0cff */
[----:B----4-:R-:W-:Y:S04]  /*0b50*/  STS.U16 [R51+UR8+0x6400], R8 ;  /* 0x0064000833007988 */ /* 0x010fe80008000408 */
[----:B---3--:R-:W-:Y:S04]  /*0b60*/  STS.U16 [R51+UR8+0x2800], R14 ;  /* 0x0028000e33007988 */ /* 0x008fe80008000408 */
[----:B-----5:R-:W-:Y:S04]  /*0b70*/  STS.U16 [R51+UR8+0x6800], R28 ;  /* 0x0068001c33007988 */ /* 0x020fe80008000408 */
[----:B------:R-:W-:Y:S04]  /*0b80*/  STS.U16 [R51+UR8+0x2c00], R12 ;  /* 0x002c000c33007988 */ /* 0x000fe80008000408 */
[----:B------:R-:W-:Y:S04]  /*0b90*/  STS.U16 [R51+UR8+0x6c00], R10 ;  /* 0x006c000a33007988 */ /* 0x000fe80008000408 */
[----:B------:R-:W-:Y:S04]  /*0ba0*/  STS.U16 [R51+UR8+0x3000], R44 ;  /* 0x0030002c33007988 */ /* 0x000fe80008000408 */
[----:B------:R-:W-:Y:S04]  /*0bb0*/  STS.U16 [R51+UR8+0x7000], R50 ;  /* 0x0070003233007988 */ /* 0x000fe80008000408 */
[----:B------:R-:W-:Y:S04]  /*0bc0*/  STS.U16 [R51+UR8+0x3400], R52 ;  /* 0x0034003433007988 */ /* 0x000fe80008000408 */
[----:B------:R-:W-:Y:S04]  /*0bd0*/  STS.U16 [R51+UR8+0x7400], R54 ;  /* 0x0074003633007988 */ /* 0x000fe80008000408 */
[----:B------:R0:W-:Y:S04]  /*0be0*/  STS.U16 [R51+UR8+0x7800], R0 ;  /* 0x0078000033007988 */ /* 0x0001e80008000408 */
[----:B------:R1:W-:Y:S04]  /*0bf0*/  STS.U16 [R51+UR8+0x3c00], R6 ;  /* 0x003c000633007988 */ /* 0x0003e80008000408 */
[----:B------:R3:W-:Y:S01]  /*0c00*/  STS.U16 [R51+UR8+0x7c00], R4 ;  /* 0x007c000433007988 */ /* 0x0007e20008000408 */
[----:B0-----:R-:W-:-:S02]  /*0c10*/  IMAD.SHL.U32 R0, R55, 0x40, RZ ;  /* 0x0000004037007824 */ /* 0x001fc400078e00ff */
[----:B------:R-:W-:Y:S02]  /*0c20*/  IMAD.SHL.U32 R12, R45, 0x40, RZ ;  /* 0x000000402d0c7824 */ /* 0x000fe400078e00ff */
[----:B------:R-:W-:Y:S02]  /*0c30*/  IMAD.SHL.U32 R10, R53, 0x40, RZ ;  /* 0x00000040350a7824 */ /* 0x000fe400078e00ff */
[----:B------:R-:W-:Y:S02]  /*0c40*/  IMAD.SHL.U32 R8, R29, 0x40, RZ ;  /* 0x000000401d087824 */ /* 0x000fe400078e00ff */
[----:B-1----:R-:W-:Y:S02]  /*0c50*/  IMAD.SHL.U32 R6, R65, 0x40, RZ ;  /* 0x0000004041067824 */ /* 0x002fe400078e00ff */
[----:B---3--:R-:W-:Y:S02]  /*0c60*/  IMAD.SHL.U32 R4, R61, 0x40, RZ ;  /* 0x000000403d047824 */ /* 0x008fe400078e00ff */
[----:B------:R-:W-:Y:S01]  /*0c70*/  IMAD.SHL.U32 R14, R5, 0x40, RZ ;  /* 0x00000040050e7824 */ /* 0x000fe200078e00ff */
[----:B--2---:R-:W-:Y:S04]  /*0c80*/  STS.U16 [R51+UR8+0x3800], R56 ;  /* 0x0038003833007988 */ /* 0x004fe80008000408 */
[----:B------:R0:W-:Y:S04]  /*0c90*/  STS.U16 [R18+UR8+0x5800], R74 ;  /* 0x0058004a12007988 */ /* 0x0001e80008000408 */
[----:B------:R1:W-:Y:S01]  /*0ca0*/  STS.U16 [R18+UR8+0x6000], R30 ;  /* 0x0060001e12007988 */ /* 0x0003e20008000408 */
[----:B0-----:R-:W-:-:S03]  /*0cb0*/  IMAD.SHL.U32 R74, R59, 0x40, RZ ;  /* 0x000000403b4a7824 */ /* 0x001fc600078e00ff */
[----:B------:R0:W-:Y:S01]  /*0cc0*/  STS.U16 [R18+UR8+0x5400], R72 ;  /* 0x0054004812007988 */ /* 0x0001e20008000408 */
[----:B-1----:R-:W-:-:S03]  /*0cd0*/  LEA R30, P0, R59, R24, 0x7 ;  /* 0x000000183b1e7211 */ /* 0x002fc600078038ff */
[----:B------:R1:W-:Y:S04]  /*0ce0*/  STS.U16 [R18+UR8+0x2000], R31 ;  /* 0x0020001f12007988 */ /* 0x0003e80008000408 */
[----:B------:R2:W-:Y:S01]  /*0cf0*/  STS.U16 [R18+UR8+0x3000], R32 ;  /* 0x0030002012007988 */ /* 0x0005e20008000408 */
[C---:B0-----:R-:W-:Y:S01]  /*0d00*/  IMAD.SHL.U32 R72, R57.reuse, 0x40, RZ ;  /* 0x0000004039487824 */ /* 0x041fe200078e00ff */
[----:B-1----:R-:W-:Y:S02]  /*0d10*/  LEA.HI.X R31, R74, R25, RZ, 0x1, P0 ;  /* 0x000000194a1f7211 */ /* 0x002fe400000f0cff */
[----:B------:R-:W-:Y:S01]  /*0d20*/  STS.U16 [R18+UR8+0x1c00], R23 ;  /* 0x001c001712007988 */ /* 0x000fe20008000408 */
[----:B--2---:R-:W-:-:S03]  /*0d30*/  LEA R32, P0, R57, R24, 0x7 ;  /* 0x0000001839207211 */ /* 0x004fc600078038ff */
[----:B------:R0:W-:Y:S04]  /*0d40*/  STS.U16 [R18+UR8+0x5c00], R22 ;  /* 0x005c001612007988 */ /* 0x0001e80008000408 */
[----:B------:R1:W-:Y:S04]  /*0d50*/  STS.U16 [R18+UR8+0x7000], R33 ;  /* 0x0070002112007988 */ /* 0x0003e80008000408 */
[----:B------:R2:W-:Y:S01]  /*0d60*/  STS.U16 [R18+UR8+0x3400], R20 ;  /* 0x0034001412007988 */ /* 0x0005e20008000408 */
[----:B0-----:R-:W-:Y:S01]  /*0d70*/  IMAD.WIDE.U32 R22, R3, 0x2, R36 ;  /* 0x0000000203167825 */ /* 0x001fe200078e0024 */
[----:B-1----:R-:W-:-:S02]  /*0d80*/  LEA.HI.X R33, R72, R25, RZ, 0x1, P0 ;  /* 0x0000001948217211 */ /* 0x002fc400000f0cff */
[----:B------:R0:W-:Y:S01]  /*0d90*/  STS.U16 [R18+UR8+0x2c00], R21 ;  /* 0x002c001512007988 */ /* 0x0001e20008000408 */
[----:B--2---:R-:W-:-:S03]  /*0da0*/  LEA R20, P1, R55, R24, 0x7 ;  /* 0x0000001837147211 */ /* 0x004fc600078238ff */
[----:B------:R1:W-:Y:S04]  /*0db0*/  STS.U16 [R18+UR8+0x2800], R34 ;  /* 0x0028002212007988 */ /* 0x0003e80008000408 */
[----:B------:R-:W-:Y:S01]  /*0dc0*/  STS.U16 [R18+UR8+0x3800], R27 ;  /* 0x0038001b12007988 */ /* 0x000fe20008000408 */
[----:B0-----:R-:W-:-:S03]  /*0dd0*/  LEA.HI.X R21, R0, R25, RZ, 0x1, P1 ;  /* 0x0000001900157211 */ /* 0x001fc600008f0cff */
[----:B------:R0:W-:Y:S01]  /*0de0*/  STS.U16 [R18+UR8+0x7800], R26 ;  /* 0x0078001a12007988 */ /* 0x0001e20008000408 */
[----:B-1----:R-:W-:-:S03]  /*0df0*/  LEA R34, P0, R45, R24, 0x7 ;  /* 0x000000182d227211 */ /* 0x002fc600078038ff */
[----:B------:R-:W2:Y:S04]  /*0e00*/  LDG.E.U16 R36, desc[UR10][R22.64] ;  /* 0x0000000a16247981 */ /* 0x000ea8000c1e1500 */
[----:B------:R1:W3:Y:S01]  /*0e10*/  LDG.E.U16 R49, desc[UR10][R22.64+0x40] ;  /* 0x0000400a16317981 */ /* 0x0002e2000c1e1500 */
[----:B0-----:R-:W-:-:S03]  /*0e20*/  IMAD.WIDE.U32 R26, R3, 0x2, R32 ;  /* 0x00000002031a7825 */ /* 0x001fc600078e0020 */
[----:B------:R0:W-:Y:S01]  /*0e30*/  STS.U16 [R18+UR8+0x2400], R35 ;  /* 0x0024002312007988 */ /* 0x0001e20008000408 */
[----:B------:R-:W-:-:S03]  /*0e40*/  IMAD.WIDE.U32 R30, R3, 0x2, R30 ;  /* 0x00000002031e7825 */ /* 0x000fc600078e001e */
[----:B------:R-:W4:Y:S01]  /*0e50*/  LDG.E.U16 R45, desc[UR10][R26.64+0x40] ;  /* 0x0000400a1a2d7981 */ /* 0x000f22000c1e1500 */
[----:B-1----:R-:W-:Y:S01]  /*0e60*/  LEA R22, P1, R53, R24, 0x7 ;  /* 0x0000001835167211 */ /* 0x002fe200078238ff */
[----:B------:R-:W-:Y:S02]  /*0e70*/  IMAD.WIDE.U32 R32, R3, 0x2, R20 ;  /* 0x0000000203207825 */ /* 0x000fe400078e0014 */
[----:B------:R1:W-:Y:S01]  /*0e80*/  STS.U16 [R18+UR8+0x7400], R47 ;  /* 0x0074002f12007988 */ /* 0x0003e20008000408 */
[----:B0-----:R-:W-:-:S03]  /*0e90*/  LEA.HI.X R35, R12, R25, RZ, 0x1, P0 ;  /* 0x000000190c237211 */ /* 0x001fc600000f0cff */
[----:B------:R0:W5:Y:S01]  /*0ea0*/  LDG.E.U16 R20, desc[UR10][R26.64] ;  /* 0x0000000a1a147981 */ /* 0x000162000c1e1500 */
[----:B------:R-:W-:Y:S02]  /*0eb0*/  LEA.HI.X R23, R10, R25, RZ, 0x1, P1 ;  /* 0x000000190a177211 */ /* 0x000fe400008f0cff */
[----:B------:R-:W-:Y:S01]  /*0ec0*/  LEA R28, P0, R29, R24, 0x7 ;  /* 0x000000181d1c7211 */ /* 0x000fe200078038ff */
[----:B------:R1:W-:Y:S01]  /*0ed0*/  STS.U16 [R18+UR8+0x4400], R2 ;  /* 0x0044000212007988 */ /* 0x0003e20008000408 */
[----:B------:R-:W-:-:S03]  /*0ee0*/  IMAD.WIDE.U32 R34, R3, 0x2, R34 ;  /* 0x0000000203227825 */ /* 0x000fc600078e0022 */
[----:B------:R-:W3:Y:S01]  /*0ef0*/  LDG.E.U16 R38, desc[UR10][R30.64] ;  /* 0x0000000a1e267981 */ /* 0x000ee2000c1e1500 */
[----:B0-----:R-:W-:-:S03]  /*0f00*/  LEA R26, P1, R65, R24, 0x7 ;  /* 0x00000018411a7211 */ /* 0x001fc600078238ff */
[----:B-1----:R0:W4:Y:S01]  /*0f10*/  LDG.E.U16 R47, desc[UR10][R30.64+0x40] ;  /* 0x0000400a1e2f7981 */ /* 0x002122000c1e1500 */
[-C--:B------:R-:W-:Y:S01]  /*0f20*/  LEA.HI.X R29, R8, R25.reuse, RZ, 0x1, P0 ;  /* 0x00000019081d7211 */ /* 0x080fe200000f0cff */
[C---:B------:R-:W-:Y:S01]  /*0f30*/  IMAD.SHL.U32 R2, R63.reuse, 0x40, RZ ;  /* 0x000000403f027824 */ /* 0x040fe200078e00ff */
[----:B------:R-:W-:Y:S01]  /*0f40*/  LEA.HI.X R27, R6, R25, RZ, 0x1, P1 ;  /* 0x00000019061b7211 */ /* 0x000fe200008f0cff */
[----:B------:R1:W-:Y:S01]  /*0f50*/  STS.U16 [R18+UR8+0x5000], R68 ;  /* 0x0050004412007988 */ /* 0x0003e20008000408 */
[----:B------:R-:W-:-:S03]  /*0f60*/  LEA R56, P0, R63, R24, 0x7 ;  /* 0x000000183f387211 */ /* 0x000fc600078038ff */
[----:B------:R1:W-:Y:S01]  /*0f70*/  STS.U16 [R18+UR8+0x6800], R39 ;  /* 0x0068002712007988 */ /* 0x0003e20008000408 */
[C---:B0-----:R-:W-:Y:S01]  /*0f80*/  IMAD.WIDE.U32 R30, R3.reuse, 0x2, R22 ;  /* 0x00000002031e7825 */ /* 0x041fe200078e0016 */
[----:B------:R-:W-:Y:S02]  /*0f90*/  LEA.HI.X R57, R2, R25, RZ, 0x1, P0 ;  /* 0x0000001902397211 */ /* 0x000fe400000f0cff */
[----:B------:R-:W4:Y:S01]  /*0fa0*/  LDG.E.U16 R22, desc[UR10][R34.64] ;  /* 0x0000000a22167981 */ /* 0x000f22000c1e1500 */
[----:B------:R-:W-:-:S03]  /*0fb0*/  IMAD.WIDE.U32 R26, R3, 0x2, R26 ;  /* 0x00000002031a7825 */ /* 0x000fc600078e001a */
[----:B------:R0:W4:Y:S01]  /*0fc0*/  LDG.E.U16 R41, desc[UR10][R34.64+0x40] ;  /* 0x0000400a22297981 */ /* 0x000122000c1e1500 */
[----:B-1----:R-:W-:-:S03]  /*0fd0*/  IMAD.SHL.U32 R68, R15, 0x40, RZ ;  /* 0x000000400f447824 */ /* 0x002fc600078e00ff */
[----:B------:R-:W4:Y:S04]  /*0fe0*/  LDG.E.U16 R40, desc[UR10][R30.64] ;  /* 0x0000000a1e287981 */ /* 0x000f28000c1e1500 */
[----:B------:R1:W4:Y:S01]  /*0ff0*/  LDG.E.U16 R39, desc[UR10][R30.64+0x40] ;  /* 0x0000400a1e277981 */ /* 0x000322000c1e1500 */
[----:B0-----:R-:W-:-:S03]  /*1000*/  LEA R34, P1, R61, R24, 0x7 ;  /* 0x000000183d227211 */ /* 0x001fc600078238ff */
[----:B------:R0:W-:Y:S01]  /*1010*/  STS.U16 [R18+UR8+0x1400], R66 ;  /* 0x0014004212007988 */ /* 0x0001e20008000408 */
[----:B------:R-:W-:-:S03]  /*1020*/  LEA.HI.X R35, R4, R25, RZ, 0x1, P1 ;  /* 0x0000001904237211 */ /* 0x000fc600008f0cff */
[----:B------:R0:W-:Y:S01]  /*1030*/  STS.U16 [R18+UR8+0x6400], R16 ;  /* 0x0064001012007988 */ /* 0x0001e20008000408 */
[----:B-1----:R-:W-:Y:S01]  /*1040*/  LEA R30, P0, R15, R24, 0x7 ;  /* 0x000000180f1e7211 */ /* 0x002fe200078038ff */
[----:B------:R-:W-:Y:S02]  /*1050*/  IMAD.WIDE.U32 R28, R3, 0x2, R28 ;  /* 0x00000002031c7825 */ /* 0x000fe400078e001c */
[----:B------:R-:W4:Y:S01]  /*1060*/  LDG.E.U16 R23, desc[UR10][R26.64+0x40] ;  /* 0x0000400a1a177981 */ /* 0x000f22000c1e1500 */
[----:B------:R-:W-:Y:S01]  /*1070*/  LEA.HI.X R31, R68, R25, RZ, 0x1, P0 ;  /* 0x00000019441f7211 */ /* 0x000fe200000f0cff */
[----:B0-----:R-:W-:Y:S02]  /*1080*/  IMAD.SHL.U32 R66, R13, 0x40, RZ ;  /* 0x000000400d427824 */ /* 0x001fe400078e00ff */
[----:B------:R0:W-:Y:S04]  /*1090*/  STS.U16 [R18+UR8+0x4c00], R64 ;  /* 0x004c004012007988 */ /* 0x0001e80008000408 */
[----:B------:R1:W4:Y:S01]  /*10a0*/  LDG.E.U16 R16, desc[UR10][R26.64] ;  /* 0x0000000a1a107981 */ /* 0x000322000c1e1500 */
[----:B------:R-:W-:-:S03]  /*10b0*/  IMAD.WIDE.U32 R34, R3, 0x2, R34 ;  /* 0x0000000203227825 */ /* 0x000fc600078e0022 */
[----:B------:R-:W4:Y:S01]  /*10c0*/  LDG.E.U16 R42, desc[UR10][R28.64] ;  /* 0x0000000a1c2a7981 */ /* 0x000f22000c1e1500 */
[----:B0-----:R-:W-:-:S03]  /*10d0*/  IMAD.SHL.U32 R64, R11, 0x40, RZ ;  /* 0x000000400b407824 */ /* 0x001fc600078e00ff */
[----:B------:R0:W4:Y:S01]  /*10e0*/  LDG.E.U16 R37, desc[UR10][R28.64+0x40] ;  /* 0x0000400a1c257981 */ /* 0x000122000c1e1500 */
[----:B-1----:R-:W-:-:S03]  /*10f0*/  LEA R26, P0, R13, R24, 0x7 ;  /* 0x000000180d1a7211 */ /* 0x002fc600078038ff */
[----:B------:R1:W-:Y:S01]  /*1100*/  STS.U16 [R18+UR8+0x4800], R60 ;  /* 0x0048003c12007988 */ /* 0x0003e20008000408 */
[----:B------:R-:W-:-:S03]  /*1110*/  LEA.HI.X R27, R66, R25, RZ, 0x1, P0 ;  /* 0x00000019421b7211 */ /* 0x000fc600000f0cff */
[----:B------:R1:W-:Y:S01]  /*1120*/  STS.U16 [R18+UR8+0x1000], R62 ;  /* 0x0010003e12007988 */ /* 0x0003e20008000408 */
[----:B0-----:R-:W-:-:S03]  /*1130*/  LEA R28, P1, R11, R24, 0x7 ;  /* 0x000000180b1c7211 */ /* 0x001fc600078238ff */
[----:B------:R0:W-:Y:S01]  /*1140*/  STS.U16 [R18+UR8+0x6c00], R43 ;  /* 0x006c002b12007988 */ /* 0x0001e20008000408 */
[----:B-1----:R-:W-:-:S03]  /*1150*/  IMAD.SHL.U32 R60, R7, 0x40, RZ ;  /* 0x00000040073c7824 */ /* 0x002fc600078e00ff */
[----:B------:R-:W4:Y:S01]  /*1160*/  LDG.E.U16 R46, desc[UR10][R34.64] ;  /* 0x0000000a222e7981 */ /* 0x000f22000c1e1500 */
[----:B------:R-:W-:Y:S01]  /*1170*/  LEA.HI.X R29, R64, R25, RZ, 0x1, P1 ;  /* 0x00000019401d7211 */ /* 0x000fe200008f0cff */
[----:B------:R-:W-:Y:S02]  /*1180*/  IMAD.SHL.U32 R62, R9, 0x40, RZ ;  /* 0x00000040093e7824 */ /* 0x000fe400078e00ff */
[----:B------:R1:W4:Y:S04]  /*1190*/  LDG.E.U16 R55, desc[UR10][R34.64+0x40] ;  /* 0x0000400a22377981 */ /* 0x000328000c1e1500 */
[----:B------:R-:W4:Y:S04]  /*11a0*/  LDG.E.U16 R21, desc[UR10][R32.64] ;  /* 0x0000000a20157981 */ /* 0x000f28000c1e1500 */
[----:B0-----:R0:W4:Y:S01]  /*11b0*/  LDG.E.U16 R43, desc[UR10][R32.64+0x40] ;  /* 0x0000400a202b7981 */ /* 0x001122000c1e1500 */
[----:B-1----:R-:W-:Y:S01]  /*11c0*/  IMAD.WIDE.U32 R34, R3, 0x2, R26 ;  /* 0x0000000203227825 */ /* 0x002fe200078e001a */
[----:B------:R-:W-:-:S02]  /*11d0*/  LEA R26, P0, R7, R24, 0x7 ;  /* 0x00000018071a7211 */ /* 0x000fc400078038ff */
[-C--:B0-----:R-:W-:Y:S01]  /*11e0*/  LEA R32, P2, R9, R24.reuse, 0x7 ;  /* 0x0000001809207211 */ /* 0x081fe200078438ff */
[----:B------:R-:W-:Y:S01]  /*11f0*/  IMAD.WIDE.U32 R56, R3, 0x2, R56 ;  /* 0x0000000203387825 */ /* 0x000fe200078e0038 */
[----:B------:R-:W-:Y:S01]  /*1200*/  LEA R24, P1, R5, R24, 0x7 ;  /* 0x0000001805187211 */ /* 0x000fe200078238ff */
[----:B------:R0:W-:Y:S01]  /*1210*/  STS.U16 [R18+UR8+0x4000], R71 ;  /* 0x0040004712007988 */ /* 0x0001e20008000408 */
[-C--:B------:R-:W-:Y:S02]  /*1220*/  LEA.HI.X R33, R62, R25.reuse, RZ, 0x1, P2 ;  /* 0x000000193e217211 */ /* 0x080fe400010f0cff */
[-C--:B------:R-:W-:Y:S01]  /*1230*/  LEA.HI.X R27, R60, R25.reuse, RZ, 0x1, P0 ;  /* 0x000000193c1b7211 */ /* 0x080fe200000f0cff */
[C---:B------:R-:W-:Y:S01]  /*1240*/  IMAD.WIDE.U32 R30, R3.reuse, 0x2, R30 ;  /* 0x00000002031e7825 */ /* 0x040fe200078e001e */
[----:B------:R-:W-:Y:S01]  /*1250*/  LEA.HI.X R25, R14, R25, RZ, 0x1, P1 ;  /* 0x000000190e197211 */ /* 0x000fe200008f0cff */
[----:B------:R-:W4:Y:S02]  /*1260*/  LDG.E.U16 R44, desc[UR10][R56.64] ;  /* 0x0000000a382c7981 */ /* 0x000f24000c1e1500 */
[----:B------:R-:W-:-:S02]  /*1270*/  IMAD.WIDE.U32 R28, R3, 0x2, R28 ;  /* 0x00000002031c7825 */ /* 0x000fc400078e001c */
[----:B------:R-:W4:Y:S02]  /*1280*/  LDG.E.U16 R53, desc[UR10][R56.64+0x40] ;  /* 0x0000400a38357981 */ /* 0x000f24000c1e1500 */
[C---:B------:R-:W-:Y:S02]  /*1290*/  IMAD.WIDE.U32 R32, R3.reuse, 0x2, R32 ;  /* 0x0000000203207825 */ /* 0x040fe400078e0020 */
[----:B------:R-:W4:Y:S02]  /*12a0*/  LDG.E.U16 R48, desc[UR10][R30.64] ;  /* 0x0000000a1e307981 */ /* 0x000f24000c1e1500 */
[C---:B------:R-:W-:Y:S02]  /*12b0*/  IMAD.WIDE.U32 R26, R3.reuse, 0x2, R26 ;  /* 0x00000002031a7825 */ /* 0x040fe400078e001a */
[----:B------:R-:W4:Y:S02]  /*12c0*/  LDG.E.U16 R52, desc[UR10][R28.64] ;  /* 0x0000000a1c347981 */ /* 0x000f24000c1e1500 */
[----:B------:R-:W-:-:S02]  /*12d0*/  IMAD.WIDE.U32 R24, R3, 0x2, R24 ;  /* 0x0000000203187825 */ /* 0x000fc400078e0018 */
[----:B------:R-:W4:Y:S04]  /*12e0*/  LDG.E.U16 R57, desc[UR10][R30.64+0x40] ;  /* 0x0000400a1e397981 */ /* 0x000f28000c1e1500 */
[----:B0-----:R0:W4:Y:S04]  /*12f0*/  LDG.E.U16 R71, desc[UR10][R28.64+0x40] ;  /* 0x0000400a1c477981 */ /* 0x001128000c1e1500 */
[----:B------:R1:W-:Y:S04]  /*1300*/  STS.U16 [R18+UR8], R73 ;  /* 0x0000004912007988 */ /* 0x0003e80008000408 */
[----:B------:R0:W-:Y:S04]  /*1310*/  STS.U16 [R18+UR8+0x400], R75 ;  /* 0x0004004b12007988 */ /* 0x0001e80008000408 */
[----:B------:R0:W-:Y:S04]  /*1320*/  STS.U16 [R18+UR8+0x800], R77 ;  /* 0x0008004d12007988 */ /* 0x0001e80008000408 */
[----:B------:R-:W4:Y:S04]  /*1330*/  LDG.E.U16 R50, desc[UR10][R34.64] ;  /* 0x0000000a22327981 */ /* 0x000f28000c1e1500 */
[----:B------:R-:W4:Y:S04]  /*1340*/  LDG.E.U16 R54, desc[UR10][R32.64] ;  /* 0x0000000a20367981 */ /* 0x000f28000c1e1500 */
[----:B------:R-:W4:Y:S04]  /*1350*/  LDG.E.U16 R28, desc[UR10][R26.64] ;  /* 0x0000000a1a1c7981 */ /* 0x000f28000c1e1500 */
[----:B------:R-:W4:Y:S04]  /*1360*/  LDG.E.U16 R30, desc[UR10][R24.64] ;  /* 0x0000000a181e7981 */ /* 0x000f28000c1e1500 */
[----:B------:R-:W4:Y:S04]  /*1370*/  LDG.E.U16 R59, desc[UR10][R34.64+0x40] ;  /* 0x0000400a223b7981 */ /* 0x000f28000c1e1500 */
[----:B-1----:R-:W4:Y:S04]  /*1380*/  LDG.E.U16 R73, desc[UR10][R32.64+0x40] ;  /* 0x0000400a20497981 */ /* 0x002f28000c1e1500 */
[----:B0-----:R-:W4:Y:S04]  /*1390*/  LDG.E.U16 R75, desc[UR10][R26.64+0x40] ;  /* 0x0000400a1a4b7981 */ /* 0x001f28000c1e1500 */
[----:B------:R-:W4:Y:S01]  /*13a0*/  LDG.E.U16 R77, desc[UR10][R24.64+0x40] ;  /* 0x0000400a184d7981 */ /* 0x000f22000c1e1500 */
[----:B------:R-:W-:-:S03]  /*13b0*/  SHF.R.U32.HI R29, RZ, 0x5, R67 ;  /* 0x00000005ff1d7819 */ /* 0x000fc60000011643 */
[----:B------:R-:W-:Y:S01]  /*13c0*/  STS.U16 [R18+UR8+0xc00], R58 ;  /* 0x000c003a12007988 */ /* 0x000fe20008000408 */
[----:B------:R-:W-:-:S03]  /*13d0*/  R2UR UR4, R29 ;  /* 0x000000001d0472ca */ /* 0x000fc600000e0000 */
[----:B------:R-:W-:Y:S04]  /*13e0*/  STS.U16 [R18+UR8+0x1800], R70 ;  /* 0x0018004612007988 */ /* 0x000fe80008000408 */
[----:B------:R-:W-:Y:S04]  /*13f0*/  STS.U16 [R18+UR8+0x3c00], R17 ;  /* 0x003c001112007988 */ /* 0x000fe80008000408 */
[----:B------:R-:W-:Y:S02]  /*1400*/  STS.U16 [R18+UR8+0x7c00], R19 ;  /* 0x007c001312007988 */ /* 0x000fe40008000408 */
[----:B------:R-:W-:-:S02]  /*1410*/  USHF.L.U32 UR4, UR4, 0x7, URZ ;  /* 0x0000000704047899 */ /* 0x000fc4000800063f */
[----:B------:R-:W-:Y:S02]  /*1420*/  UIADD3 UR5, UR8, 0x8000, URZ ;  /* 0x0000800008057890 */ /* 0x000fe4000fffe03f */
[----:B------:R-:W-:Y:S02]  /*1430*/  ULOP3.LUT UR4, UR4, 0x200, URZ, 0xc0, !UPT ;  /* 0x0000020004047892 */ /* 0x000fe4000f8ec03f */
[----:B------:R-:W-:Y:S02]  /*1440*/  USHF.R.U32.HI UR5, URZ, 0x4, UR5 ;  /* 0x000000043f057899 */ /* 0x000fe40008011605 */
[----:B------:R-:W-:Y:S02]  /*1450*/  ULEA.HI UR4, UR8, UR4, URZ, 0x1c ;  /* 0x0000000408047291 */ /* 0x000fe4000f8fe03f */
[----:B------:R-:W-:Y:S02]  /*1460*/  USGXT.U32 UR6, UR5, 0xe ;  /* 0x0000000e0506789a */ /* 0x000fe40008000000 */
[----:B------:R-:W-:Y:S01]  /*1470*/  ULOP3.LUT UR9, UR4, 0x3fff, URZ, 0xc0, !UPT ;  /* 0x00003fff04097892 */ /* 0x000fe2000f8ec03f */
[----:B------:R-:W-:Y:S01]  /*1480*/  UMOV UR7, 0x40000040 ;  /* 0x4000004000077882 */ /* 0x000fe20000000000 */
[----:B------:R-:W-:-:S05]  /*1490*/  UMOV UR5, 0x40000040 ;  /* 0x4000004000057882 */ /* 0x000fca0000000000 */
[----:B------:R-:W-:Y:S01]  /*14a0*/  UMOV UR4, UR9 ;  /* 0x0000000900047c82 */ /* 0x000fe20008000000 */
[----:B--2---:R-:W-:Y:S04]  /*14b0*/  STS.U16 [R51+UR8+0x8000], R36 ;  /* 0x0080002433007988 */ /* 0x004fe80008000408 */
[----:B-----5:R-:W-:Y:S04]  /*14c0*/  STS.U16 [R51+UR8+0x8800], R20 ;  /* 0x0088001433007988 */ /* 0x020fe80008000408 */
[----:B---3--:R-:W-:Y:S04]  /*14d0*/  STS.U16 [R51+UR8+0x8400], R38 ;  /* 0x0084002633007988 */ /* 0x008fe80008000408 */
[----:B----4-:R-:W-:Y:S04]  /*14e0*/  STS.U16 [R51+UR8+0x9000], R22 ;  /* 0x0090001633007988 */ /* 0x010fe80008000408 */
[----:B------:R-:W-:Y:S04]  /*14f0*/  STS.U16 [R51+UR8+0x9400], R40 ;  /* 0x0094002833007988 */ /* 0x000fe80008000408 */
        /* <DEDUP_REMOVED lines=20> */
[----:B------:R0:W-:Y:S04]  /*1640*/  STS.U16 [R18+UR8+0xa400], R55 ;  /* 0x00a4003712007988 */ /* 0x0001e80008000408 */
[----:B------:R-:W-:Y:S04]  /*1650*/  STS.U16 [R18+UR8+0xa800], R57 ;  /* 0x00a8003912007988 */ /* 0x000fe80008000408 */
[----:B------:R-:W-:Y:S04]  /*1660*/  STS.U16 [R18+UR8+0xac00], R59 ;  /* 0x00ac003b12007988 */ /* 0x000fe80008000408 */
[----:B------:R-:W-:Y:S04]  /*1670*/  STS.U16 [R18+UR8+0xb000], R71 ;  /* 0x00b0004712007988 */ /* 0x000fe80008000408 */
[----:B------:R1:W-:Y:S04]  /*1680*/  STS.U16 [R18+UR8+0xb400], R73 ;  /* 0x00b4004912007988 */ /* 0x0003e80008000408 */
[----:B------:R-:W-:Y:S04]  /*1690*/  STS.U16 [R18+UR8+0xb800], R75 ;  /* 0x00b8004b12007988 */ /* 0x000fe80008000408 */
[----:B------:R2:W-:Y:S01]  /*16a0*/  STS.U16 [R18+UR8+0xbc00], R77 ;  /* 0x00bc004d12007988 */ /* 0x0005e20008000408 */
[----:B------:R-:W-:Y:S06]  /*16b0*/  BAR.SYNC.DEFER_BLOCKING 0x0 ;  /* 0x0000000000007b1d */ /* 0x000fec0000010000 */
[----:B0-----:R-:W-:-:S06]  /*16c0*/  WARPGROUP.ARRIVE ;  /* 0x00000000000079c5 */ /* 0x001fcc0000000000 */
[----:B------:R-:W-:Y:S01]  /*16d0*/  HGMMA.64x64x16.F32.BF16 R24, gdesc[UR4].tnspB, RZ, !UPT ;  /* 0x40e00000041879f0 */ /* 0x000fe2000c7018ff */
[----:B------:R-:W-:Y:S02]  /*16e0*/  UIADD3 UR6, UP1, UR6, 0x80, URZ ;  /* 0x0000008006067890 */ /* 0x000fe4000ff3e03f */
[----:B------:R-:W-:Y:S01]  /*16f0*/  UIADD3 UR9, UP0, UR9, 0x2, URZ ;  /* 0x0000000209097890 */ /* 0x000fe2000ff1e03f */
[----:B------:R-:W-:Y:S01]  /*1700*/  UMOV UR5, URZ ;  /* 0x0000003f00057c82 */ /* 0x000fe20008000000 */
[----:B------:R-:W-:Y:S01]  /*1710*/  UMOV UR4, URZ ;  /* 0x0000003f00047c82 */ /* 0x000fe20008000000 */
[----:B------:R-:W-:Y:S02]  /*1720*/  UIADD3.X UR7, UR5, 0x40000040, URZ, UP1, !UPT ;  /* 0x4000004005077890 */ /* 0x000fe40008ffe43f */
[----:B------:R-:W-:-:S03]  /*1730*/  UIADD3.X UR5, UR4, 0x40000040, URZ, UP0, !UPT ;  /* 0x4000004004057890 */ /* 0x000fc600087fe43f */
[----:B------:R-:W-:-:S06]  /*1740*/  UMOV UR4, UR9 ;  /* 0x0000000900047c82 */ /* 0x000fcc0008000000 */
[----:B------:R-:W-:Y:S01]  /*1750*/  HGMMA.64x64x16.F32.BF16 R24, gdesc[UR4].tnspB, R24 ;  /* 0x40e00000041879f0 */ /* 0x000fe20008701818 */
[----:B------:R-:W-:Y:S02]  /*1760*/  UIADD3.64 UR14, UR6, 0x80, URZ ;  /* 0x00000080060e7897 */ /* 0x000fe4000fffe03f */
[----:B------:R-:W-:-:S09]  /*1770*/  UIADD3.64 UR12, UR4, 0x2, URZ ;  /* 0x00000002040c7897 */ /* 0x000fd2000fffe03f */
        /* <DEDUP_REMOVED lines=11> */
[----:B------:R-:W-:Y:S02]  /*1830*/  UIADD3.64 UR12, UR4, 0x402, URZ ;  /* 0x00000402040c7897 */ /* 0x000fe4000fffe03f */
[----:B------:R-:W-:Y:S02]  /*1840*/  UIADD3.64 UR6, UR6, 0x300, URZ ;  /* 0x0000030006067897 */ /* 0x000fe4000fffe03f */
[----:B------:R-:W-:-:S05]  /*1850*/  UIADD3.64 UR4, UR4, 0x404, URZ ;  /* 0x0000040404047897 */ /* 0x000fca000fffe03f */
[----:B------:R-:W-:Y:S04]  /*1860*/  HGMMA.64x64x16.F32.BF16 R24, gdesc[UR12].tnspB, R24 ;  /* 0x40e000000c1879f0 */ /* 0x000fe80008701818 */
[----:B------:R-:W-:Y:S01]  /*1870*/  HGMMA.64x64x16.F32.BF16 R24, gdesc[UR4].tnspB, R24, gsb0 ;  /* 0x40e00000041879f0 */ /* 0x000fe20008001818 */
[C---:B------:R-:W-:Y:S01]  /*1880*/  IMAD.SHL.U32 R16, R67.reuse, 0x20, RZ ;  /* 0x0000002043107824 */ /* 0x040fe200078e00ff */
[----:B-1----:R-:W-:Y:S01]  /*1890*/  SHF.R.S32.HI R73, RZ, 0x2, R67 ;  /* 0x00000002ff497819 */ /* 0x002fe20000011443 */
[----:B------:R-:W-:-:S03]  /*18a0*/  IMAD.SHL.U32 R17, R67, 0x10, RZ ;  /* 0x0000001043117824 */ /* 0x000fc600078e00ff */
[----:B------:R-:W-:Y:S02]  /*18b0*/  LOP3.LUT R16, R16, 0x60, RZ, 0xc0, !PT ;  /* 0x0000006010107812 */ /* 0x000fe400078ec0ff */
[----:B------:R-:W-:Y:S02]  /*18c0*/  SGXT R73, R73, 0x1 ;  /* 0x000000014949781a */ /* 0x000fe40000000200 */
[----:B------:R-:W-:Y:S02]  /*18d0*/  LOP3.LUT R16, R16, 0xf80, R17, 0xf8, !PT ;  /* 0x00000f8010107812 */ /* 0x000fe400078ef811 */
[----:B--2---:R-:W-:Y:S02]  /*18e0*/  SHF.R.S32.HI R18, RZ, 0x5, R67 ;  /* 0x00000005ff127819 */ /* 0x004fe40000011443 */
[----:B------:R-:W-:Y:S01]  /*18f0*/  LOP3.LUT R73, R16, 0x4010, R73, 0xf8, !PT ;  /* 0x0000401010497812 */ /* 0x000fe200078ef849 */
[----:B------:R-:W-:Y:S01]  /*1900*/  IMAD.SHL.U32 R16, R67, 0x200, RZ ;  /* 0x0000020043107824 */ /* 0x000fe200078e00ff */
[----:B------:R-:W-:-:S04]  /*1910*/  SGXT R18, R18, 0x1 ;  /* 0x000000011212781a */ /* 0x000fc80000000200 */
[----:B------:R-:W-:Y:S01]  /*1920*/  LOP3.LUT R19, R18, 0x4010, RZ, 0xc0, !PT ;  /* 0x0000401012137812 */ /* 0x000fe200078ec0ff */
[----:B------:R-:W-:Y:S01]  /*1930*/  IMAD.SHL.U32 R18, R67, 0x2, RZ ;  /* 0x0000000243127824 */ /* 0x000fe200078e00ff */
[----:B------:R-:W-:-:S04]  /*1940*/  LOP3.LUT R16, R16, 0x3000, RZ, 0xc0, !PT ;  /* 0x0000300010107812 */ /* 0x000fc800078ec0ff */
[----:B------:R-:W-:Y:S01]  /*1950*/  LOP3.LUT R71, R19, 0x180, R18, 0xf8, !PT ;  /* 0x0000018013477812 */ /* 0x000fe200078ef812 */
[----:B------:R-:W-:Y:S02]  /*1960*/  WARPGROUP.DEPBAR.LE gsb0, 0x0 ;  /* 0x00008000000079c5 */ /* 0x000fe40000010000 */
[----:B------:R-:W-:Y:S02]  /*1970*/  IMAD.MOV.U32 R20, RZ, RZ, R24 ;  /* 0x000000ffff147224 */ /* 0x000fe400078e0018 */
[----:B------:R-:W-:Y:S02]  /*1980*/  IMAD.MOV.U32 R21, RZ, RZ, R26 ;  /* 0x000000ffff157224 */ /* 0x000fe400078e001a */
[----:B------:R-:W-:Y:S02]  /*1990*/  IMAD.MOV.U32 R22, RZ, RZ, R40 ;  /* 0x000000ffff167224 */ /* 0x000fe400078e0028 */
[----:B------:R-:W-:Y:S01]  /*19a0*/  IMAD.MOV.U32 R23, RZ, RZ, R42 ;  /* 0x000000ffff177224 */ /* 0x000fe200078e002a */
[----:B------:R-:W-:Y:S01]  /*19b0*/  BAR.SYNC.DEFER_BLOCKING 0x0 ;  /* 0x0000000000007b1d */ /* 0x000fe20000010000 */
[----:B------:R-:W-:Y:S01]  /*19c0*/  LOP3.LUT R24, R16, 0x70, R17, 0xf8, !PT ;  /* 0x0000007010187812 */ /* 0x000fe200078ef811 */
[----:B------:R-:W-:-:S02]  /*19d0*/  IMAD.MOV.U32 R16, RZ, RZ, R28 ;  /* 0x000000ffff107224 */ /* 0x000fc400078e001c */
[----:B------:R-:W-:Y:S02]  /*19e0*/  IMAD.MOV.U32 R17, RZ, RZ, R30 ;  /* 0x000000ffff117224 */ /* 0x000fe400078e001e */
[----:B------:R-:W-:Y:S02]  /*19f0*/  IMAD.MOV.U32 R18, RZ, RZ, R44 ;  /* 0x000000ffff127224 */ /* 0x000fe400078e002c */
[----:B------:R-:W-:Y:S02]  /*1a00*/  IMAD.MOV.U32 R19, RZ, RZ, R46 ;  /* 0x000000ffff137224 */ /* 0x000fe400078e002e */
[----:B------:R-:W-:Y:S01]  /*1a10*/  IMAD.MOV.U32 R56, RZ, RZ, R36 ;  /* 0x000000ffff387224 */ /* 0x000fe200078e0024 */
[----:B------:R-:W-:Y:S01]  /*1a20*/  LOP3.LUT R36, R71, R24, RZ, 0x3c, !PT ;  /* 0x0000001847247212 */ /* 0x000fe200078e3cff */
[----:B------:R-:W-:Y:S01]  /*1a30*/  IMAD.MOV.U32 R24, RZ, RZ, R25 ;  /* 0x000000ffff187224 */ /* 0x000fe200078e0019 */
[----:B------:R-:W0:Y:S01]  /*1a40*/  LDC.64 R70, c[0x0][0x220] ;  /* 0x00008800ff467b82 */ /* 0x000e220000000a00 */
[----:B------:R-:W-:-:S02]  /*1a50*/  IMAD.MOV.U32 R28, RZ, RZ, R29 ;  /* 0x000000ffff1c7224 */ /* 0x000fc400078e001d */
[----:B------:R-:W-:Y:S01]  /*1a60*/  IMAD.MOV.U32 R57, RZ, RZ, R38 ;  /* 0x000000ffff397224 */ /* 0x000fe200078e0026 */
[----:B------:R-:W-:Y:S01]  /*1a70*/  LOP3.LUT R38, R73, 0x10, RZ, 0x3c, !PT ;  /* 0x0000001049267812 */ /* 0x000fe200078e3cff */
[----:B------:R-:W-:Y:S01]  /*1a80*/  IMAD.MOV.U32 R58, RZ, RZ, R52 ;  /* 0x000000ffff3a7224 */ /* 0x000fe200078e0034 */
[----:B------:R1:W-:Y:S01]  /*1a90*/  STS.128 [R73+UR8], R20 ;  /* 0x0000001449007988 */ /* 0x0003e20008000c08 */
[----:B------:R-:W-:Y:S02]  /*1aa0*/  IMAD.MOV.U32 R59, RZ, RZ, R54 ;  /* 0x000000ffff3b7224 */ /* 0x000fe400078e0036 */
[----:B------:R-:W-:Y:S01]  /*1ab0*/  IMAD.MOV.U32 R25, RZ, RZ, R27 ;  /* 0x000000ffff197224 */ /* 0x000fe200078e001b */
[----:B------:R2:W-:Y:S01]  /*1ac0*/  STS.128 [R73+UR8+0x1000], R16 ;  /* 0x0010001049007988 */ /* 0x0005e20008000c08 */
[----:B------:R-:W-:Y:S02]  /*1ad0*/  IMAD.MOV.U32 R29, RZ, RZ, R31 ;  /* 0x000000ffff1d7224 */ /* 0x000fe400078e001f */
[----:B------:R-:W-:-:S02]  /*1ae0*/  IMAD.MOV.U32 R26, RZ, RZ, R41 ;  /* 0x000000ffff1a7224 */ /* 0x000fc400078e0029 */
[----:B------:R-:W-:Y:S02]  /*1af0*/  IMAD.MOV.U32 R27, RZ, RZ, R43 ;  /* 0x000000ffff1b7224 */ /* 0x000fe400078e002b */
[----:B-1----:R-:W-:Y:S02]  /*1b00*/  IMAD.MOV.U32 R20, RZ, RZ, R32 ;  /* 0x000000ffff147224 */ /* 0x002fe400078e0020 */
[----:B------:R-:W-:Y:S02]  /*1b10*/  IMAD.MOV.U32 R21, RZ, RZ, R34 ;  /* 0x000000ffff157224 */ /* 0x000fe400078e0022 */
[----:B------:R-:W-:Y:S02]  /*1b20*/  IMAD.MOV.U32 R22, RZ, RZ, R48 ;  /* 0x000000ffff167224 */ /* 0x000fe400078e0030 */
[----:B------:R-:W-:Y:S02]  /*1b30*/  IMAD.MOV.U32 R23, RZ, RZ, R50 ;  /* 0x000000ffff177224 */ /* 0x000fe400078e0032 */
[----:B------:R-:W-:-:S02]  /*1b40*/  IMAD.MOV.U32 R30, RZ, RZ, R45 ;  /* 0x000000ffff1e7224 */ /* 0x000fc400078e002d */
[----:B------:R-:W-:Y:S01]  /*1b50*/  IMAD.MOV.U32 R31, RZ, RZ, R47 ;  /* 0x000000ffff1f7224 */ /* 0x000fe200078e002f */
[----:B------:R1:W-:Y:S01]  /*1b60*/  STS.128 [R73+UR8+0x2000], R20 ;  /* 0x0020001449007988 */ /* 0x0003e20008000c08 */
[----:B--2---:R-:W-:Y:S02]  /*1b70*/  IMAD.MOV.U32 R16, RZ, RZ, R33 ;  /* 0x000000ffff107224 */ /* 0x004fe400078e0021 */
[----:B------:R-:W-:Y:S02]  /*1b80*/  IMAD.MOV.U32 R17, RZ, RZ, R35 ;  /* 0x000000ffff117224 */ /* 0x000fe400078e0023 */
[----:B------:R-:W-:Y:S02]  /*1b90*/  IMAD.MOV.U32 R18, RZ, RZ, R49 ;  /* 0x000000ffff127224 */ /* 0x000fe400078e0031 */
[----:B------:R-:W-:Y:S01]  /*1ba0*/  IMAD.MOV.U32 R19, RZ, RZ, R51 ;  /* 0x000000ffff137224 */ /* 0x000fe200078e0033 */
[----:B------:R-:W-:Y:S01]  /*1bb0*/  STS.128 [R73+UR8+0x3000], R56 ;  /* 0x0030003849007988 */ /* 0x000fe20008000c08 */
[----:B-1----:R-:W-:-:S02]  /*1bc0*/  IMAD.MOV.U32 R20, RZ, RZ, R37 ;  /* 0x000000ffff147224 */ /* 0x002fc400078e0025 */
[----:B------:R-:W-:Y:S02]  /*1bd0*/  IMAD.MOV.U32 R21, RZ, RZ, R39 ;  /* 0x000000ffff157224 */ /* 0x000fe400078e0027 */
[----:B------:R-:W-:Y:S02]  /*1be0*/  IMAD.MOV.U32 R22, RZ, RZ, R53 ;  /* 0x000000ffff167224 */ /* 0x000fe400078e0035 */
[----:B------:R-:W-:Y:S01]  /*1bf0*/  IMAD.MOV.U32 R23, RZ, RZ, R55 ;  /* 0x000000ffff177224 */ /* 0x000fe200078e0037 */
[----:B------:R1:W-:Y:S04]  /*1c00*/  STS.128 [R38+UR8], R24 ;  /* 0x0000001826007988 */ /* 0x0003e80008000c08 */
[----:B------:R2:W-:Y:S04]  /*1c10*/  STS.128 [R38+UR8+0x1000], R28 ;  /* 0x0010001c26007988 */ /* 0x0005e80008000c08 */
[----:B------:R-:W-:Y:S04]  /*1c20*/  STS.128 [R38+UR8+0x2000], R16 ;  /* 0x0020001026007988 */ /* 0x000fe80008000c08 */
[----:B------:R3:W-:Y:S01]  /*1c30*/  STS.128 [R38+UR8+0x3000], R20 ;  /* 0x0030001426007988 */ /* 0x0007e20008000c08 */
[----:B------:R-:W-:Y:S01]  /*1c40*/  BAR.SYNC.DEFER_BLOCKING 0x0 ;  /* 0x0000000000007b1d */ /* 0x000fe20000010000 */
[----:B------:R-:W-:-:S04]  /*1c50*/  SHF.R.U32.HI R37, RZ, 0x5, R67 ;  /* 0x00000005ff257819 */ /* 0x000fc80000011643 */
[----:B------:R-:W-:Y:S01]  /*1c60*/  SGXT.U32 R37, R37, 0x3 ;  /* 0x000000032525781a */ /* 0x000fe20000000000 */
[----:B------:R-:W4:Y:S03]  /*1c70*/  LDS.128 R32, [R36+UR8] ;  /* 0x0000000824207984 */ /* 0x000f260008000c00 */
[C---:B------:R-:W-:Y:S02]  /*1c80*/  LOP3.LUT R39, R37.reuse, 0x8, RZ, 0xfc, !PT ;  /* 0x0000000825277812 */ /* 0x040fe400078efcff */
[----:B------:R-:W-:Y:S01]  /*1c90*/  LOP3.LUT R43, R37, 0x10, RZ, 0xfc, !PT ;  /* 0x00000010252b7812 */ /* 0x000fe200078efcff */
[----:B------:R-:W-:Y:S01]  /*1ca0*/  LDS.128 R44, [R36+UR8+0xa00] ;  /* 0x000a0008242c7984 */ /* 0x000fe20008000c00 */
[----:B0-----:R-:W-:Y:S02]  /*1cb0*/  LEA R40, P0, R69, R70, 0x3 ;  /* 0x0000004645287211 */ /* 0x001fe400078018ff */
[C---:B-1----:R-:W-:Y:S01]  /*1cc0*/  LOP3.LUT R25, R37.reuse, 0x18, RZ, 0xfc, !PT ;  /* 0x0000001825197812 */ /* 0x042fe200078efcff */
[----:B------:R-:W-:Y:S01]  /*1cd0*/  LDS.128 R48, [R36+UR8+0xc00] ;  /* 0x000c000824307984 */ /* 0x000fe20008000c00 */
[----:B------:R-:W-:-:S02]  /*1ce0*/  LOP3.LUT R27, R37, 0x20, RZ, 0xfc, !PT ;  /* 0x00000020251b7812 */ /* 0x000fc400078efcff */
[C---:B--2---:R-:W-:Y:S01]  /*1cf0*/  LOP3.LUT R29, R37.reuse, 0x28, RZ, 0xfc, !PT ;  /* 0x00000028251d7812 */ /* 0x044fe200078efcff */
[----:B------:R-:W-:Y:S01]  /*1d00*/  LDS.128 R56, [R36+UR8+0xe00] ;  /* 0x000e000824387984 */ /* 0x000fe20008000c00 */
[----:B------:R-:W-:Y:S02]  /*1d10*/  LOP3.LUT R37, R37, 0x30, RZ, 0xfc, !PT ;  /* 0x0000003025257812 */ /* 0x000fe400078efcff */
[-C--:B---3--:R-:W-:Y:S02]  /*1d20*/  LEA R20, P3, R39, R70.reuse, 0x8 ;  /* 0x0000004627147211 */ /* 0x088fe400078640ff */
[-C--:B------:R-:W-:Y:S02]  /*1d30*/  LEA R16, P4, R43, R70.reuse, 0x8 ;  /* 0x000000462b107211 */ /* 0x080fe400078840ff */
[----:B------:R-:W-:Y:S02]  /*1d40*/  LEA.HI.X R41, R76, R71, RZ, 0x2, P0 ;  /* 0x000000474c297211 */ /* 0x000fe400000f14ff */
[----:B------:R-:W-:-:S02]  /*1d50*/  LEA R18, P5, R25, R70, 0x8 ;  /* 0x0000004619127211 */ /* 0x000fc400078a40ff */
[-C--:B------:R-:W-:Y:S02]  /*1d60*/  LEA R24, P6, R27, R70.reuse, 0x8 ;  /* 0x000000461b187211 */ /* 0x080fe400078c40ff */
[-C--:B------:R-:W-:Y:S02]  /*1d70*/  LEA R22, P0, R29, R70.reuse, 0x8 ;  /* 0x000000461d167211 */ /* 0x080fe400078040ff */
[-C--:B------:R-:W-:Y:S02]  /*1d80*/  LEA R26, P1, R37, R70.reuse, 0x8 ;  /* 0x00000046251a7211 */ /* 0x080fe400078240ff */
[-C--:B------:R-:W-:Y:S02]  /*1d90*/  LEA R28, P2, R65, R70.reuse, 0x8 ;  /* 0x00000046411c7211 */ /* 0x080fe400078440ff */
[----:B------:R-:W-:Y:S02]  /*1da0*/  LEA.HI.X R21, R74, R71, RZ, 0x2, P3 ;  /* 0x000000474a157211 */ /* 0x000fe400018f14ff */
[----:B------:R-:W-:-:S02]  /*1db0*/  LEA R30, P3, R63, R70, 0x8 ;  /* 0x000000463f1e7211 */ /* 0x000fc400078640ff */
[-C--:B------:R-:W-:Y:S02]  /*1dc0*/  LEA.HI.X R17, R72, R71.reuse, RZ, 0x2, P4 ;  /* 0x0000004748117211 */ /* 0x080fe400020f14ff */
[----:B------:R-:W-:Y:S02]  /*1dd0*/  LEA R38, P4, R61, R70, 0x8 ;  /* 0x000000463d267211 */ /* 0x000fe400078840ff */
[-C--:B------:R-:W-:Y:S02]  /*1de0*/  LEA.HI.X R19, R0, R71.reuse, RZ, 0x2, P5 ;  /* 0x0000004700137211 */ /* 0x080fe400028f14ff */
[-C--:B------:R-:W-:Y:S02]  /*1df0*/  LEA.HI.X R25, R12, R71.reuse, RZ, 0x2, P6 ;  /* 0x000000470c197211 */ /* 0x080fe400030f14ff */
[-C--:B------:R-:W-:Y:S02]  /*1e00*/  LEA.HI.X R23, R10, R71.reuse, RZ, 0x2, P0 ;  /* 0x000000470a177211 */ /* 0x080fe400000f14ff */
[----:B------:R-:W-:-:S02]  /*1e10*/  LEA.HI.X R27, R8, R71, RZ, 0x2, P1 ;  /* 0x00000047081b7211 */ /* 0x000fc400008f14ff */
[-C--:B------:R-:W-:Y:S02]  /*1e20*/  LEA.HI.X R29, R6, R71.reuse, RZ, 0x2, P2 ;  /* 0x00000047061d7211 */ /* 0x080fe400010f14ff */
[-C--:B------:R-:W-:Y:S02]  /*1e30*/  LEA R52, P5, R15, R70.reuse, 0x8 ;  /* 0x000000460f347211 */ /* 0x080fe400078a40ff */
[-C--:B------:R-:W-:Y:S02]  /*1e40*/  LEA R54, P6, R13, R70.reuse, 0x8 ;  /* 0x000000460d367211 */ /* 0x080fe400078c40ff */
[-C--:B------:R-:W-:Y:S02]  /*1e50*/  LEA R72, P0, R11, R70.reuse, 0x8 ;  /* 0x000000460b487211 */ /* 0x080fe400078040ff */
[-C--:B------:R-:W-:Y:S02]  /*1e60*/  LEA R74, P1, R9, R70.reuse, 0x8 ;  /* 0x00000046094a7211 */ /* 0x080fe400078240ff */
[-C--:B------:R-:W-:Y:S01]  /*1e70*/  LEA R76, P2, R7, R70.reuse, 0x8 ;  /* 0x00000046074c7211 */ /* 0x080fe200078440ff */
[----:B------:R-:W-:Y:S01]  /*1e80*/  IMAD.WIDE.U32 R40, R3, 0x4, R40 ;  /* 0x0000000403287825 */ /* 0x000fe200078e0028 */
[----:B------:R-:W-:Y:S01]  /*1e90*/  LEA.HI.X R31, R2, R71, RZ, 0x2, P3 ;  /* 0x00000047021f7211 */ /* 0x000fe200018f14ff */
[----:B------:R-:W-:Y:S01]  /*1ea0*/  LDS.128 R8, [R36+UR8+0x400] ;  /* 0x0004000824087984 */ /* 0x000fe20008000c00 */
[----:B------:R-:W-:-:S02]  /*1eb0*/  LEA R70, P3, R5, R70, 0x8 ;  /* 0x0000004605467211 */ /* 0x000fc400078640ff */
[-C--:B------:R-:W-:Y:S02]  /*1ec0*/  LEA.HI.X R39, R4, R71.reuse, RZ, 0x2, P4 ;  /* 0x0000004704277211 */ /* 0x080fe400020f14ff */
[----:B------:R-:W0:Y:S01]  /*1ed0*/  LDS.128 R4, [R36+UR8+0x200] ;  /* 0x0002000824047984 */ /* 0x000e220008000c00 */
[-C--:B------:R-:W-:Y:S02]  /*1ee0*/  LEA.HI.X R53, R68, R71.reuse, RZ, 0x2, P5 ;  /* 0x0000004744357211 */ /* 0x080fe400028f14ff */
[-C--:B------:R-:W-:Y:S02]  /*1ef0*/  LEA.HI.X R55, R66, R71.reuse, RZ, 0x2, P6 ;  /* 0x0000004742377211 */ /* 0x080fe400030f14ff */
[-C--:B------:R-:W-:Y:S02]  /*1f00*/  LEA.HI.X R73, R64, R71.reuse, RZ, 0x2, P0 ;  /* 0x0000004740497211 */ /* 0x080fe400000f14ff */
[-C--:B------:R-:W-:Y:S02]  /*1f10*/  LEA.HI.X R75, R62, R71.reuse, RZ, 0x2, P1 ;  /* 0x000000473e4b7211 */ /* 0x080fe400008f14ff */
[----:B------:R-:W-:-:S02]  /*1f20*/  LEA.HI.X R77, R60, R71, RZ, 0x2, P2 ;  /* 0x000000473c4d7211 */ /* 0x000fc400010f14ff */
[----:B------:R-:W-:Y:S01]  /*1f30*/  LEA.HI.X R71, R14, R71, RZ, 0x2, P3 ;  /* 0x000000470e477211 */ /* 0x000fe200018f14ff */
[----:B----4-:R-:W-:Y:S04]  /*1f40*/  STG.E desc[UR10][R40.64], R32 ;  /* 0x0000002028007986 */ /* 0x010fe8000c10190a */
[----:B------:R-:W1:Y:S04]  /*1f50*/  LDS.128 R12, [R36+UR8+0x600] ;  /* 0x00060008240c7984 */ /* 0x000e680008000c00 */
[----:B------:R-:W-:Y:S04]  /*1f60*/  STG.E desc[UR10][R40.64+0x80], R34 ;  /* 0x0000802228007986 */ /* 0x000fe8000c10190a */
[----:B------:R-:W2:Y:S01]  /*1f70*/  LDS.128 R40, [R36+UR8+0x800] ;  /* 0x0008000824287984 */ /* 0x000ea20008000c00 */
[----:B------:R-:W-:-:S04]  /*1f80*/  IMAD.WIDE.U32 R20, R3, 0x4, R20 ;  /* 0x0000000403147825 */ /* 0x000fc800078e0014 */
[C---:B------:R-:W-:Y:S01]  /*1f90*/  IMAD.WIDE.U32 R16, R3.reuse, 0x4, R16 ;  /* 0x0000000403107825 */ /* 0x040fe200078e0010 */
[----:B------:R-:W-:Y:S03]  /*1fa0*/  STG.E desc[UR10][R20.64], R33 ;  /* 0x0000002114007986 */ /* 0x000fe6000c10190a */
[C---:B------:R-:W-:Y:S01]  /*1fb0*/  IMAD.WIDE.U32 R18, R3.reuse, 0x4, R18 ;  /* 0x0000000403127825 */ /* 0x040fe200078e0012 */
[----:B------:R-:W-:Y:S03]  /*1fc0*/  STG.E desc[UR10][R20.64+0x80], R35 ;  /* 0x0000802314007986 */ /* 0x000fe6000c10190a */
[----:B------:R-:W-:-:S04]  /*1fd0*/  IMAD.WIDE.U32 R24, R3, 0x4, R24 ;  /* 0x0000000403187825 */ /* 0x000fc800078e0018 */
[C---:B------:R-:W-:Y:S01]  /*1fe0*/  IMAD.WIDE.U32 R22, R3.reuse, 0x4, R22 ;  /* 0x0000000403167825 */ /* 0x040fe200078e0016 */
[----:B0-----:R-:W-:Y:S03]  /*1ff0*/  STG.E desc[UR10][R16.64], R4 ;  /* 0x0000000410007986 */ /* 0x001fe6000c10190a */
[C---:B------:R-:W-:Y:S01]  /*2000*/  IMAD.WIDE.U32 R26, R3.reuse, 0x4, R26 ;  /* 0x00000004031a7825 */ /* 0x040fe200078e001a */
[----:B------:R-:W-:Y:S03]  /*2010*/  STG.E desc[UR10][R16.64+0x80], R6 ;  /* 0x0000800610007986 */ /* 0x000fe6000c10190a */
        /* <DEDUP_REMOVED lines=9> */
[----:B------:R-:W-:Y:S04]  /*20b0*/  STG.E desc[UR10][R22.64], R9 ;  /* 0x0000000916007986 */ /* 0x000fe8000c10190a */
[----:B------:R-:W-:Y:S01]  /*20c0*/  STG.E desc[UR10][R22.64+0x80], R11 ;  /* 0x0000800b16007986 */ /* 0x000fe2000c10190a */
[----:B------:R-:W-:-:S03]  /*20d0*/  IMAD.WIDE.U32 R72, R3, 0x4, R72 ;  /* 0x0000000403487825 */ /* 0x000fc600078e0048 */
[----:B-1----:R-:W-:Y:S01]  /*20e0*/  STG.E desc[UR10][R26.64], R12 ;  /* 0x0000000c1a007986 */ /* 0x002fe2000c10190a */
[----:B------:R-:W-:-:S03]  /*20f0*/  IMAD.WIDE.U32 R74, R3, 0x4, R74 ;  /* 0x00000004034a7825 */ /* 0x000fc600078e004a */
[----:B------:R-:W-:Y:S01]  /*2100*/  STG.E desc[UR10][R26.64+0x80], R14 ;  /* 0x0000800e1a007986 */ /* 0x000fe2000c10190a */
[----:B------:R-:W-:-:S03]  /*2110*/  IMAD.WIDE.U32 R76, R3, 0x4, R76 ;  /* 0x00000004034c7825 */ /* 0x000fc600078e004c */
[----:B------:R-:W-:Y:S01]  /*2120*/  STG.E desc[UR10][R28.64], R13 ;  /* 0x0000000d1c007986 */ /* 0x000fe2000c10190a */
[----:B------:R-:W-:-:S03]  /*2130*/  IMAD.WIDE.U32 R70, R3, 0x4, R70 ;  /* 0x0000000403467825 */ /* 0x000fc600078e0046 */
[----:B------:R-:W-:Y:S04]  /*2140*/  STG.E desc[UR10][R28.64+0x80], R15 ;  /* 0x0000800f1c007986 */ /* 0x000fe8000c10190a */
[----:B--2---:R-:W-:Y:S04]  /*2150*/  STG.E desc[UR10][R30.64], R40 ;  /* 0x000000281e007986 */ /* 0x004fe8000c10190a */
[----:B------:R-:W-:Y:S04]  /*2160*/  STG.E desc[UR10][R30.64+0x80], R42 ;  /* 0x0000802a1e007986 */ /* 0x000fe8000c10190a */
        /* <DEDUP_REMOVED lines=13> */
[----:B------:R-:W-:Y:S01]  /*2240*/  STG.E desc[UR10][R70.64+0x80], R59 ;  /* 0x0000803b46007986 */ /* 0x000fe2000c10190a */
[----:B------:R-:W-:Y:S05]  /*2250*/  EXIT ;  /* 0x000000000000794d */ /* 0x000fea0003800000 */
.L_x_0:
[----:B------:R-:W-:-:S00]  /*2260*/  BRA `(.L_x_0) ;  /* 0xfffffffc00fc7947 */ /* 0x000fc0000383ffff */
[----:B------:R-:W-:-:S00]  /*2270*/  NOP ;  /* 0x0000000000007918 */ /* 0x000fc00000000000 */
        /* <DEDUP_REMOVED lines=8> */
.L_x_1:


//--------------------- .nv.shared.gluon_mma      --------------------------
	.section	.nv.shared.gluon_mma,"aw",@nobits
	.sectionflags	@""
	.align	16
	.zero		1024


//--------------------- .nv.shared.reserved.0     --------------------------
	.section	.nv.shared.reserved.0,"aw",@nobits
	.weak		__nv_reservedSMEM_offset_0_alias
	.size		__nv_reservedSMEM_offset_0_alias, 0, 0
	.other		__nv_reservedSMEM_offset_0_alias,@"STO_CUDA_RESERVED_SHARED STV_DEFAULT"
__nv_reservedSMEM_offset_0_alias:
	.zero		0


//--------------------- .nv.constant0.gluon_mma   --------------------------
	.section	.nv.constant0.gluon_mma,"a",@progbits
	.sectionflags	@""
	.align	4
.nv.constant0.gluon_mma:
	.zero		568


//--------------------- SYMBOLS --------------------------

	.type		.nv.reservedSmem.offset0,@object
	.size		.nv.reservedSmem.offset0,0x4
